	.target	sm_100a

	.elftype	@"ET_EXEC"


//--------------------- .note.nv.tkinfo           --------------------------
	.section	.note.nv.tkinfo,"",@"SHT_NOTE"
	.sectionflags	@"SHF_NOTE_NV_TKINFO"
	.tkinfo
        /*0018*/ 	.word	0x00000002
        /*0030*/ 	.string	""
        /*0030*/ 	.string	"ptxas"
        /*0030*/ 	.string	"Cuda compilation tools, release 13.0, V13.0.88"
        /*0030*/ 	.string	"Build cuda_13.0.r13.0/compiler.36424714_0"
        /*0030*/ 	.string	"-arch sm_100a -m 64 "



//--------------------- .note.nv.cuinfo           --------------------------
	.section	.note.nv.cuinfo,"",@"SHT_NOTE"
	.sectionflags	@"SHF_NOTE_NV_CUINFO"
        /*0018*/ 	.short	0x0002
        /*001a*/ 	.short	0x0064
        /*001c*/ 	.short	0x0082
	.zero		2


//--------------------- .nv.info                  --------------------------
	.section	.nv.info,"",@"SHT_CUDA_INFO"
	.align	4


	//----- nvinfo : EIATTR_REGCOUNT
	.align		4
        /*0000*/ 	.byte	0x04, 0x2f
        /*0002*/ 	.short	(.L_19 - .L_18)
	.align		4
.L_18:
        /*0004*/ 	.word	index@(_ZN7cutlass13device_kernelINS_4gemm6kernel13GemmUniversalIN4cute5tupleIJiiiiEEENS1_10collective13CollectiveMmaINS1_35MainloopSm100TmaUmmaWarpSpecializedILi9ELi2ELi4ENS5_IJNS4_1CILi1EEESB_SB_EEEEENS5_IJNSA_ILi64EEENSA_ILi224EEENSA_ILi32EEEEEENS_10bfloat16_tENS5_IJlSB_lEEESI_SJ_NS4_8TiledMMAINS4_8MMA_AtomIJNS4_20SM100_MMA_F16BF16_SSISI_SI_fLi64ELi224ELNS4_4UMMA5MajorE0ELSO_0ELNSN_7ScaleInE0ELSP_0EEEEEENS4_6LayoutISC_NS5_IJNSA_ILi0EEEST_ST_EEEEENS5_IJNS4_10UnderscoreESW_SW_EEEEENS4_13SM90_TMA_LOADENS4_14ComposedLayoutINS4_7SwizzleILi2ELi4ELi3EEENS4_18smem_ptr_flag_bitsILi16EEENSS_INS5_IJNSA_ILi8EEESG_EEENS5_IJSG_SB_EEEEEEEvNS4_8identityESZ_S19_vS1A_EENS_8epilogue10collective18CollectiveEpilogueINS1C_23Sm100TmaWarpSpecializedILi2ELi1ELi112ELb1ELb0EEEJSH_NS5_IJNSS_ISE_SB_EENSS_ISF_SB_EEEEESI_SJ_SI_SJ_NS1C_6fusion15FusionCallbacksIS1G_NS1K_17LinearCombinationISI_fSI_fLNS_15FloatRoundStyleE2EEESH_S1J_JEEENS4_5SM1004TMEM4LOAD26SM100_TMEM_LOAD_16dp256b4xESZ_S19_NS4_17SM75_U32x4_LDSM_NENS4_14SM90_TMA_STOREES19_NS4_17SM90_U32x4_STSM_NENS4_39AutoVectorizingCopyWithAssumedAlignmentILi128EEEEEEvvEEEEvNT_6ParamsE)
        /*0008*/ 	.word	0x000000f5


	//----- nvinfo : EIATTR_FRAME_SIZE
	.align		4
.L_19:
        /*000c*/ 	.byte	0x04, 0x11
        /*000e*/ 	.short	(.L_21 - .L_20)
	.align		4
.L_20:
        /*0010*/ 	.word	index@($__internal_2_$__cuda_sm10x_tcgen05_guardrail_trap_unallocated_columns_being_dealloced)
        /*0014*/ 	.word	0x00000000


	//----- nvinfo : EIATTR_FRAME_SIZE
	.align		4
.L_21:
        /*0018*/ 	.byte	0x04, 0x11
        /*001a*/ 	.short	(.L_23 - .L_22)
	.align		4
.L_22:
        /*001c*/ 	.word	index@($__internal_1_$__cuda_sm10x_tcgen05_guardrail_trap_phase_invalid_during_alloc)
        /*0020*/ 	.word	0x00000000


	//----- nvinfo : EIATTR_FRAME_SIZE
	.align		4
.L_23:
        /*0024*/ 	.byte	0x04, 0x11
        /*0026*/ 	.short	(.L_25 - .L_24)
	.align		4
.L_24:
        /*0028*/ 	.word	index@($__internal_0_$__cuda_sm10x_tcgen05_guardrail_trap_col_being_dealloced_not_returned_by_alloc)
        /*002c*/ 	.word	0x00000000


	//----- nvinfo : EIATTR_FRAME_SIZE
	.align		4
.L_25:
        /*0030*/ 	.byte	0x04, 0x11
        /*0032*/ 	.short	(.L_27 - .L_26)
	.align		4
.L_26:
        /*0034*/ 	.word	index@(_ZN7cutlass13device_kernelINS_4gemm6kernel13GemmUniversalIN4cute5tupleIJiiiiEEENS1_10collective13CollectiveMmaINS1_35MainloopSm100TmaUmmaWarpSpecializedILi9ELi2ELi4ENS5_IJNS4_1CILi1EEESB_SB_EEEEENS5_IJNSA_ILi64EEENSA_ILi224EEENSA_ILi32EEEEEENS_10bfloat16_tENS5_IJlSB_lEEESI_SJ_NS4_8TiledMMAINS4_8MMA_AtomIJNS4_20SM100_MMA_F16BF16_SSISI_SI_fLi64ELi224ELNS4_4UMMA5MajorE0ELSO_0ELNSN_7ScaleInE0ELSP_0EEEEEENS4_6LayoutISC_NS5_IJNSA_ILi0EEEST_ST_EEEEENS5_IJNS4_10UnderscoreESW_SW_EEEEENS4_13SM90_TMA_LOADENS4_14ComposedLayoutINS4_7SwizzleILi2ELi4ELi3EEENS4_18smem_ptr_flag_bitsILi16EEENSS_INS5_IJNSA_ILi8EEESG_EEENS5_IJSG_SB_EEEEEEEvNS4_8identityESZ_S19_vS1A_EENS_8epilogue10collective18CollectiveEpilogueINS1C_23Sm100TmaWarpSpecializedILi2ELi1ELi112ELb1ELb0EEEJSH_NS5_IJNSS_ISE_SB_EENSS_ISF_SB_EEEEESI_SJ_SI_SJ_NS1C_6fusion15FusionCallbacksIS1G_NS1K_17LinearCombinationISI_fSI_fLNS_15FloatRoundStyleE2EEESH_S1J_JEEENS4_5SM1004TMEM4LOAD26SM100_TMEM_LOAD_16dp256b4xESZ_S19_NS4_17SM75_U32x4_LDSM_NENS4_14SM90_TMA_STOREES19_NS4_17SM90_U32x4_STSM_NENS4_39AutoVectorizingCopyWithAssumedAlignmentILi128EEEEEEvvEEEEvNT_6ParamsE)
        /*0038*/ 	.word	0x00000000


	//----- nvinfo : EIATTR_MIN_STACK_SIZE
	.align		4
.L_27:
        /*003c*/ 	.byte	0x04, 0x12
        /*003e*/ 	.short	(.L_29 - .L_28)
	.align		4
.L_28:
        /*0040*/ 	.word	index@(_ZN7cutlass13device_kernelINS_4gemm6kernel13GemmUniversalIN4cute5tupleIJiiiiEEENS1_10collective13CollectiveMmaINS1_35MainloopSm100TmaUmmaWarpSpecializedILi9ELi2ELi4ENS5_IJNS4_1CILi1EEESB_SB_EEEEENS5_IJNSA_ILi64EEENSA_ILi224EEENSA_ILi32EEEEEENS_10bfloat16_tENS5_IJlSB_lEEESI_SJ_NS4_8TiledMMAINS4_8MMA_AtomIJNS4_20SM100_MMA_F16BF16_SSISI_SI_fLi64ELi224ELNS4_4UMMA5MajorE0ELSO_0ELNSN_7ScaleInE0ELSP_0EEEEEENS4_6LayoutISC_NS5_IJNSA_ILi0EEEST_ST_EEEEENS5_IJNS4_10UnderscoreESW_SW_EEEEENS4_13SM90_TMA_LOADENS4_14ComposedLayoutINS4_7SwizzleILi2ELi4ELi3EEENS4_18smem_ptr_flag_bitsILi16EEENSS_INS5_IJNSA_ILi8EEESG_EEENS5_IJSG_SB_EEEEEEEvNS4_8identityESZ_S19_vS1A_EENS_8epilogue10collective18CollectiveEpilogueINS1C_23Sm100TmaWarpSpecializedILi2ELi1ELi112ELb1ELb0EEEJSH_NS5_IJNSS_ISE_SB_EENSS_ISF_SB_EEEEESI_SJ_SI_SJ_NS1C_6fusion15FusionCallbacksIS1G_NS1K_17LinearCombinationISI_fSI_fLNS_15FloatRoundStyleE2EEESH_S1J_JEEENS4_5SM1004TMEM4LOAD26SM100_TMEM_LOAD_16dp256b4xESZ_S19_NS4_17SM75_U32x4_LDSM_NENS4_14SM90_TMA_STOREES19_NS4_17SM90_U32x4_STSM_NENS4_39AutoVectorizingCopyWithAssumedAlignmentILi128EEEEEEvvEEEEvNT_6ParamsE)
        /*0044*/ 	.word	0x00000000
.L_29:


//--------------------- .nv.compat                --------------------------
	.section	.nv.compat,"",@"SHT_CUDA_COMPAT_INFO"
	.align	4
        /*0000*/ 	.byte	0x02, 0x09, 0x01, 0x00, 0x02, 0x02, 0x02, 0x00, 0x02, 0x05, 0x05, 0x00, 0x03, 0x07, 0x01, 0x01
        /*0010*/ 	.byte	0x02, 0x03, 0x01, 0x00, 0x02, 0x06, 0x01, 0x00, 0x04, 0x0b, 0x08, 0x00, 0x09, 0x00, 0x00, 0x00
        /*0020*/ 	.byte	0x00, 0x00, 0x00, 0x00


//--------------------- .nv.info._ZN7cutlass13device_kernelINS_4gemm6kernel13GemmUniversalIN4cute5tupleIJiiiiEEENS1_10collective13CollectiveMmaINS1_35MainloopSm100TmaUmmaWarpSpecializedILi9ELi2ELi4ENS5_IJNS4_1CILi1EEESB_SB_EEEEENS5_IJNSA_ILi64EEENSA_ILi224EEENSA_ILi32EEEEEENS_10bfloat16_tENS5_IJlSB_lEEESI_SJ_NS4_8TiledMMAINS4_8MMA_AtomIJNS4_20SM100_MMA_F16BF16_SSISI_SI_fLi64ELi224ELNS4_4UMMA5MajorE0ELSO_0ELNSN_7ScaleInE0ELSP_0EEEEEENS4_6LayoutISC_NS5_IJNSA_ILi0EEEST_ST_EEEEENS5_IJNS4_10UnderscoreESW_SW_EEEEENS4_13SM90_TMA_LOADENS4_14ComposedLayoutINS4_7SwizzleILi2ELi4ELi3EEENS4_18smem_ptr_flag_bitsILi16EEENSS_INS5_IJNSA_ILi8EEESG_EEENS5_IJSG_SB_EEEEEEEvNS4_8identityESZ_S19_vS1A_EENS_8epilogue10collective18CollectiveEpilogueINS1C_23Sm100TmaWarpSpecializedILi2ELi1ELi112ELb1ELb0EEEJSH_NS5_IJNSS_ISE_SB_EENSS_ISF_SB_EEEEESI_SJ_SI_SJ_NS1C_6fusion15FusionCallbacksIS1G_NS1K_17LinearCombinationISI_fSI_fLNS_15FloatRoundStyleE2EEESH_S1J_JEEENS4_5SM1004TMEM4LOAD26SM100_TMEM_LOAD_16dp256b4xESZ_S19_NS4_17SM75_U32x4_LDSM_NENS4_14SM90_TMA_STOREES19_NS4_17SM90_U32x4_STSM_NENS4_39AutoVectorizingCopyWithAssumedAlignmentILi128EEEEEEvvEEEEvNT_6ParamsE --------------------------
	.section	.nv.info._ZN7cutlass13device_kernelINS_4gemm6kernel13GemmUniversalIN4cute5tupleIJiiiiEEENS1_10collective13CollectiveMmaINS1_35MainloopSm100TmaUmmaWarpSpecializedILi9ELi2ELi4ENS5_IJNS4_1CILi1EEESB_SB_EEEEENS5_IJNSA_ILi64EEENSA_ILi224EEENSA_ILi32EEEEEENS_10bfloat16_tENS5_IJlSB_lEEESI_SJ_NS4_8TiledMMAINS4_8MMA_AtomIJNS4_20SM100_MMA_F16BF16_SSISI_SI_fLi64ELi224ELNS4_4UMMA5MajorE0ELSO_0ELNSN_7ScaleInE0ELSP_0EEEEEENS4_6LayoutISC_NS5_IJNSA_ILi0EEEST_ST_EEEEENS5_IJNS4_10UnderscoreESW_SW_EEEEENS4_13SM90_TMA_LOADENS4_14ComposedLayoutINS4_7SwizzleILi2ELi4ELi3EEENS4_18smem_ptr_flag_bitsILi16EEENSS_INS5_IJNSA_ILi8EEESG_EEENS5_IJSG_SB_EEEEEEEvNS4_8identityESZ_S19_vS1A_EENS_8epilogue10collective18CollectiveEpilogueINS1C_23Sm100TmaWarpSpecializedILi2ELi1ELi112ELb1ELb0EEEJSH_NS5_IJNSS_ISE_SB_EENSS_ISF_SB_EEEEESI_SJ_SI_SJ_NS1C_6fusion15FusionCallbacksIS1G_NS1K_17LinearCombinationISI_fSI_fLNS_15FloatRoundStyleE2EEESH_S1J_JEEENS4_5SM1004TMEM4LOAD26SM100_TMEM_LOAD_16dp256b4xESZ_S19_NS4_17SM75_U32x4_LDSM_NENS4_14SM90_TMA_STOREES19_NS4_17SM90_U32x4_STSM_NENS4_39AutoVectorizingCopyWithAssumedAlignmentILi128EEEEEEvvEEEEvNT_6ParamsE,"",@"SHT_CUDA_INFO"
	.sectionflags	@""
	.align	4


	//----- nvinfo : EIATTR_CUDA_API_VERSION
	.align		4
        /*0000*/ 	.byte	0x04, 0x37
        /*0002*/ 	.short	(.L_31 - .L_30)
.L_30:
        /*0004*/ 	.word	0x00000082


	//----- nvinfo : EIATTR_KPARAM_INFO
	.align		4
.L_31:
        /*0008*/ 	.byte	0x04, 0x17
        /*000a*/ 	.short	(.L_33 - .L_32)
.L_32:
        /*000c*/ 	.word	0x00000000
        /*0010*/ 	.short	0x0000
        /*0012*/ 	.short	0x0000
        /*0014*/ 	.byte	0x00, 0xf0, 0x01, 0x20


	//----- nvinfo : EIATTR_AT_ENTRY_FRAGMENTS
	.align		4
.L_33:
        /*0018*/ 	.byte	0x04, 0x4f
        /*001a*/ 	.short	(.L_35 - .L_34)


	//   ....[0]....
.L_34:
        /*001c*/ 	.word	0x00000006


	//----- nvinfo : EIATTR_RESERVED_SMEM_USED
	.align		4
.L_35:
        /*0020*/ 	.byte	0x01, 0x41
	.zero		2


	//----- nvinfo : EIATTR_SPARSE_MMA_MASK
	.align		4
        /*0024*/ 	.byte	0x03, 0x50
        /*0026*/ 	.short	0x0000


	//----- nvinfo : EIATTR_TCGEN05_1CTA_USED
	.align		4
        /*0028*/ 	.byte	0x01, 0x51
	.zero		2


	//----- nvinfo : EIATTR_MAXREG_COUNT
	.align		4
        /*002c*/ 	.byte	0x03, 0x1b
        /*002e*/ 	.short	0x00ff


	//----- nvinfo : EIATTR_NUM_BARRIERS
	.align		4
        /*0030*/ 	.byte	0x02, 0x4c
        /*0032*/ 	.byte	0x07
	.zero		1


	//----- nvinfo : EIATTR_EXTERNS
	.align		4
        /*0034*/ 	.byte	0x04, 0x0f
        /*0036*/ 	.short	(.L_37 - .L_36)


	//   ....[0]....
	.align		4
.L_36:
        /*0038*/ 	.word	index@(__assertfail)


	//----- nvinfo : EIATTR_MERCURY_ISA_VERSION
	.align		4
.L_37:
        /*003c*/ 	.byte	0x03, 0x5f
        /*003e*/ 	.short	0x0101


	//----- nvinfo : EIATTR_INT_WARP_WIDE_INSTR_OFFSETS
	.align		4
        /*0040*/ 	.byte	0x04, 0x31
        /*0042*/ 	.short	(.L_39 - .L_38)


	//   ....[0]....
.L_38:
        /*0044*/ 	.word	0x00003cd0


	//   ....[1]....
        /*0048*/ 	.word	0x00003d00


	//   ....[2]....
        /*004c*/ 	.word	0x00003d20


	//   ....[3]....
        /*0050*/ 	.word	0x00004920


	//   ....[4]....
        /*0054*/ 	.word	0x000049c0


	//   ....[5]....
        /*0058*/ 	.word	0x00004a20


	//   ....[6]....
        /*005c*/ 	.word	0x00004a80


	//   ....[7]....
        /*0060*/ 	.word	0x00004ad0


	//   ....[8]....
        /*0064*/ 	.word	0x00004af0


	//   ....[9]....
        /*0068*/ 	.word	0x00004b90


	//   ....[10]....
        /*006c*/ 	.word	0x00004bf0


	//----- nvinfo : EIATTR_COOP_GROUP_MASK_REGIDS
	.align		4
.L_39:
        /*0070*/ 	.byte	0x04, 0x29
        /*0072*/ 	.short	(.L_41 - .L_40)


	//   ....[0]....
.L_40:
        /*0074*/ 	.word	0xffffffff


	//   ....[1]....
        /*0078*/ 	.word	0xffffffff


	//   ....[2]....
        /*007c*/ 	.word	0xffffffff


	//   ....[3]....
        /*0080*/ 	.word	0xffffffff


	//   ....[4]....
        /*0084*/ 	.word	0xffffffff


	//   ....[5]....
        /*0088*/ 	.word	0xffffffff


	//   ....[6]....
        /*008c*/ 	.word	0xffffffff


	//   ....[7]....
        /*0090*/ 	.word	0xffffffff


	//   ....[8]....
        /*0094*/ 	.word	0xffffffff


	//   ....[9]....
        /*0098*/ 	.word	0xffffffff


	//   ....[10]....
        /*009c*/ 	.word	0xffffffff


	//   ....[11]....
        /*00a0*/ 	.word	0xffffffff


	//   ....[12]....
        /*00a4*/ 	.word	0xffffffff


	//----- nvinfo : EIATTR_COOP_GROUP_INSTR_OFFSETS
	.align		4
.L_41:
        /*00a8*/ 	.byte	0x04, 0x28
        /*00aa*/ 	.short	(.L_43 - .L_42)


	//   ....[0]....
.L_42:
        /*00ac*/ 	.word	0x00000080


	//   ....[1]....
        /*00b0*/ 	.word	0x000004f0


	//   ....[2]....
        /*00b4*/ 	.word	0x00000730


	//   ....[3]....
        /*00b8*/ 	.word	0x00000890


	//   ....[4]....
        /*00bc*/ 	.word	0x00000990


	//   ....[5]....
        /*00c0*/ 	.word	0x00000b00


	//   ....[6]....
        /*00c4*/ 	.word	0x00000ca0


	//   ....[7]....
        /*00c8*/ 	.word	0x00001e50


	//   ....[8]....
        /*00cc*/ 	.word	0x00002fd0


	//   ....[9]....
        /*00d0*/ 	.word	0x000031e0


	//   ....[10]....
        /*00d4*/ 	.word	0x00003210


	//   ....[11]....
        /*00d8*/ 	.word	0x00003bb0


	//   ....[12]....
        /*00dc*/ 	.word	0x00003de0


	//----- nvinfo : EIATTR_VRC_CTA_INIT_COUNT
	.align		4
.L_43:
        /*00e0*/ 	.byte	0x02, 0x4a
        /*00e2*/ 	.byte	0x80
	.zero		1


	//----- nvinfo : EIATTR_SYSCALL_OFFSETS
	.align		4
        /*00e4*/ 	.byte	0x04, 0x46
        /*00e6*/ 	.short	(.L_45 - .L_44)


	//   ....[0]....
.L_44:
        /*00e8*/ 	.word	0x00005720


	//   ....[1]....
        /*00ec*/ 	.word	0x00005810


	//   ....[2]....
        /*00f0*/ 	.word	0x000064b0


	//   ....[3]....
        /*00f4*/ 	.word	0x00006620


	//   ....[4]....
        /*00f8*/ 	.word	0x00006790


	//   ....[5]....
        /*00fc*/ 	.word	0x00006900


	//   ....[6]....
        /*0100*/ 	.word	0x00006a70


	//   ....[7]....
        /*0104*/ 	.word	0x00006be0


	//   ....[8]....
        /*0108*/ 	.word	0x00006d50


	//----- nvinfo : EIATTR_MBARRIER_INSTR_OFFSETS
	.align		4
.L_45:
        /*010c*/ 	.byte	0x04, 0x39
        /*010e*/ 	.short	(.L_47 - .L_46)


	//   ....[0]....
.L_46:
        /*0110*/ 	.word	0x000005f0
        /*0114*/ 	.word	0x000000ff
        /*0118*/ 	.word	0x00000000
        /*011c*/ 	.short	0x0100
        /*011e*/ 	.byte	0x04
	.zero		1


	//   ....[1]....
        /*0120*/ 	.word	0x00000600
        /*0124*/ 	.word	0x000000ff
        /*0128*/ 	.word	0x00000048
        /*012c*/ 	.short	0x0100
        /*012e*/ 	.byte	0x04
	.zero		1


	//   ....[2]....
        /*0130*/ 	.word	0x00000610
        /*0134*/ 	.word	0x000000ff
        /*0138*/ 	.word	0x00000008
        /*013c*/ 	.short	0x0100
        /*013e*/ 	.byte	0x04
	.zero		1


	//   ....[3]....
        /*0140*/ 	.word	0x00000620
        /*0144*/ 	.word	0x000000ff
        /*0148*/ 	.word	0x00000050
        /*014c*/ 	.short	0x0100
        /*014e*/ 	.byte	0x04
	.zero		1


	//   ....[4]....
        /*0150*/ 	.word	0x00000630
        /*0154*/ 	.word	0x000000ff
        /*0158*/ 	.word	0x00000010
        /*015c*/ 	.short	0x0100
        /*015e*/ 	.byte	0x04
	.zero		1


	//   ....[5]....
        /*0160*/ 	.word	0x00000640
        /*0164*/ 	.word	0x000000ff
        /*0168*/ 	.word	0x00000058
        /*016c*/ 	.short	0x0100
        /*016e*/ 	.byte	0x04
	.zero		1


	//   ....[6]....
        /*0170*/ 	.word	0x00000650
        /*0174*/ 	.word	0x000000ff
        /*0178*/ 	.word	0x00000018
        /*017c*/ 	.short	0x0100
        /*017e*/ 	.byte	0x04
	.zero		1


	//   ....[7]....
        /*0180*/ 	.word	0x00000660
        /*0184*/ 	.word	0x000000ff
        /*0188*/ 	.word	0x00000060
        /*018c*/ 	.short	0x0100
        /*018e*/ 	.byte	0x04
	.zero		1


	//   ....[8]....
        /*0190*/ 	.word	0x00000670
        /*0194*/ 	.word	0x000000ff
        /*0198*/ 	.word	0x00000020
        /*019c*/ 	.short	0x0100
        /*019e*/ 	.byte	0x04
	.zero		1


	//   ....[9]....
        /*01a0*/ 	.word	0x00000680
        /*01a4*/ 	.word	0x000000ff
        /*01a8*/ 	.word	0x00000068
        /*01ac*/ 	.short	0x0100
        /*01ae*/ 	.byte	0x04
	.zero		1


	//   ....[10]....
        /*01b0*/ 	.word	0x00000690
        /*01b4*/ 	.word	0x000000ff
        /*01b8*/ 	.word	0x00000028
        /*01bc*/ 	.short	0x0100
        /*01be*/ 	.byte	0x04
	.zero		1


	//   ....[11]....
        /*01c0*/ 	.word	0x000006a0
        /*01c4*/ 	.word	0x000000ff
        /*01c8*/ 	.word	0x00000070
        /*01cc*/ 	.short	0x0100
        /*01ce*/ 	.byte	0x04
	.zero		1


	//   ....[12]....
        /*01d0*/ 	.word	0x000006b0
        /*01d4*/ 	.word	0x000000ff
        /*01d8*/ 	.word	0x00000030
        /*01dc*/ 	.short	0x0100
        /*01de*/ 	.byte	0x04
	.zero		1


	//   ....[13]....
        /*01e0*/ 	.word	0x000006c0
        /*01e4*/ 	.word	0x000000ff
        /*01e8*/ 	.word	0x00000078
        /*01ec*/ 	.short	0x0100
        /*01ee*/ 	.byte	0x04
	.zero		1


	//   ....[14]....
        /*01f0*/ 	.word	0x000006d0
        /*01f4*/ 	.word	0x000000ff
        /*01f8*/ 	.word	0x00000038
        /*01fc*/ 	.short	0x0100
        /*01fe*/ 	.byte	0x04
	.zero		1


	//   ....[15]....
        /*0200*/ 	.word	0x000006e0
        /*0204*/ 	.word	0x000000ff
        /*0208*/ 	.word	0x00000080
        /*020c*/ 	.short	0x0100
        /*020e*/ 	.byte	0x04
	.zero		1


	//   ....[16]....
        /*0210*/ 	.word	0x000006f0
        /*0214*/ 	.word	0x000000ff
        /*0218*/ 	.word	0x00000040
        /*021c*/ 	.short	0x0100
        /*021e*/ 	.byte	0x04
	.zero		1


	//   ....[17]....
        /*0220*/ 	.word	0x00000700
        /*0224*/ 	.word	0x000000ff
        /*0228*/ 	.word	0x00000088
        /*022c*/ 	.short	0x0100
        /*022e*/ 	.byte	0x04
	.zero		1


	//   ....[18]....
        /*0230*/ 	.word	0x00000840
        /*0234*/ 	.word	0x000000ff
        /*0238*/ 	.word	0x00000090
        /*023c*/ 	.short	0x0100
        /*023e*/ 	.byte	0x04
	.zero		1


	//   ....[19]....
        /*0240*/ 	.word	0x00000850
        /*0244*/ 	.word	0x000000ff
        /*0248*/ 	.word	0x000000a0
        /*024c*/ 	.short	0x0100
        /*024e*/ 	.byte	0x04
	.zero		1


	//   ....[20]....
        /*0250*/ 	.word	0x00000860
        /*0254*/ 	.word	0x000000ff
        /*0258*/ 	.word	0x00000098
        /*025c*/ 	.short	0x0100
        /*025e*/ 	.byte	0x04
	.zero		1


	//   ....[21]....
        /*0260*/ 	.word	0x00000870
        /*0264*/ 	.word	0x000000ff
        /*0268*/ 	.word	0x000000a8
        /*026c*/ 	.short	0x0100
        /*026e*/ 	.byte	0x04
	.zero		1


	//   ....[22]....
        /*0270*/ 	.word	0x00000960
        /*0274*/ 	.word	0x000000ff
        /*0278*/ 	.word	0x000000b0
        /*027c*/ 	.short	0x0100
        /*027e*/ 	.byte	0x06
	.zero		1


	//   ....[23]....
        /*0280*/ 	.word	0x00000970
        /*0284*/ 	.word	0x000000ff
        /*0288*/ 	.word	0x000000b8
        /*028c*/ 	.short	0x0100
        /*028e*/ 	.byte	0x06
	.zero		1


	//   ....[24]....
        /*0290*/ 	.word	0x00000ab0
        /*0294*/ 	.word	0x000000ff
        /*0298*/ 	.word	0x000000c0
        /*029c*/ 	.short	0x0100
        /*029e*/ 	.byte	0x06
	.zero		1


	//   ....[25]....
        /*02a0*/ 	.word	0x00000ac0
        /*02a4*/ 	.word	0x000000ff
        /*02a8*/ 	.word	0x000000d0
        /*02ac*/ 	.short	0x0100
        /*02ae*/ 	.byte	0x06
	.zero		1


	//   ....[26]....
        /*02b0*/ 	.word	0x00000ad0
        /*02b4*/ 	.word	0x000000ff
        /*02b8*/ 	.word	0x000000c8
        /*02bc*/ 	.short	0x0100
        /*02be*/ 	.byte	0x06
	.zero		1


	//   ....[27]....
        /*02c0*/ 	.word	0x00000ae0
        /*02c4*/ 	.word	0x000000ff
        /*02c8*/ 	.word	0x000000d8
        /*02cc*/ 	.short	0x0100
        /*02ce*/ 	.byte	0x06
	.zero		1


	//   ....[28]....
        /*02d0*/ 	.word	0x00000c10
        /*02d4*/ 	.word	0x000000ff
        /*02d8*/ 	.word	0x000000e0
        /*02dc*/ 	.short	0x0100
        /*02de*/ 	.byte	0x04
	.zero		1


	//   ....[29]....
        /*02e0*/ 	.word	0x00000c20
        /*02e4*/ 	.word	0x000000ff
        /*02e8*/ 	.word	0x00000100
        /*02ec*/ 	.short	0x0100
        /*02ee*/ 	.byte	0x04
	.zero		1


	//   ....[30]....
        /*02f0*/ 	.word	0x00000c30
        /*02f4*/ 	.word	0x000000ff
        /*02f8*/ 	.word	0x000000e8
        /*02fc*/ 	.short	0x0100
        /*02fe*/ 	.byte	0x04
	.zero		1


	//   ....[31]....
        /*0300*/ 	.word	0x00000c40
        /*0304*/ 	.word	0x000000ff
        /*0308*/ 	.word	0x00000108
        /*030c*/ 	.short	0x0100
        /*030e*/ 	.byte	0x04
	.zero		1


	//   ....[32]....
        /*0310*/ 	.word	0x00000c50
        /*0314*/ 	.word	0x000000ff
        /*0318*/ 	.word	0x000000f0
        /*031c*/ 	.short	0x0100
        /*031e*/ 	.byte	0x04
	.zero		1


	//   ....[33]....
        /*0320*/ 	.word	0x00000c60
        /*0324*/ 	.word	0x000000ff
        /*0328*/ 	.word	0x00000110
        /*032c*/ 	.short	0x0100
        /*032e*/ 	.byte	0x04
	.zero		1


	//   ....[34]....
        /*0330*/ 	.word	0x00000c70
        /*0334*/ 	.word	0x000000ff
        /*0338*/ 	.word	0x000000f8
        /*033c*/ 	.short	0x0100
        /*033e*/ 	.byte	0x04
	.zero		1


	//   ....[35]....
        /*0340*/ 	.word	0x00000c80
        /*0344*/ 	.word	0x000000ff
        /*0348*/ 	.word	0x00000118
        /*034c*/ 	.short	0x0100
        /*034e*/ 	.byte	0x04
	.zero		1


	//   ....[36]....
        /*0350*/ 	.word	0x00000d90
        /*0354*/ 	.word	0x000000ff
        /*0358*/ 	.word	0x00000120
        /*035c*/ 	.short	0x0100
        /*035e*/ 	.byte	0x04
	.zero		1


	//   ....[37]....
        /*0360*/ 	.word	0x00000da0
        /*0364*/ 	.word	0x000000ff
        /*0368*/ 	.word	0x00000130
        /*036c*/ 	.short	0x0100
        /*036e*/ 	.byte	0x04
	.zero		1


	//   ....[38]....
        /*0370*/ 	.word	0x00000db0
        /*0374*/ 	.word	0x000000ff
        /*0378*/ 	.word	0x00000128
        /*037c*/ 	.short	0x0100
        /*037e*/ 	.byte	0x04
	.zero		1


	//   ....[39]....
        /*0380*/ 	.word	0x00000dc0
        /*0384*/ 	.word	0x000000ff
        /*0388*/ 	.word	0x00000138
        /*038c*/ 	.short	0x0100
        /*038e*/ 	.byte	0x04
	.zero		1


	//   ....[40]....
        /*0390*/ 	.word	0x00001770
        /*0394*/ 	.word	0x00000000
        /*0398*/ 	.word	0x00000130
        /*039c*/ 	.short	0x010a
        /*039e*/ 	.byte	0xff
	.zero		1


	//   ....[41]....
        /*03a0*/ 	.word	0x000017a0
        /*03a4*/ 	.word	0x00000000
        /*03a8*/ 	.word	0x00000120
        /*03ac*/ 	.short	0x0101
        /*03ae*/ 	.byte	0xff
	.zero		1


	//   ....[42]....
        /*03b0*/ 	.word	0x00001870
        /*03b4*/ 	.word	0x000000ff
        /*03b8*/ 	.word	0x00000048
        /*03bc*/ 	.short	0x010a
        /*03be*/ 	.byte	0x05
	.zero		1


	//   ....[43]....
        /*03c0*/ 	.word	0x000018f0
        /*03c4*/ 	.word	0x000000ff
        /*03c8*/ 	.word	0x00000048
        /*03cc*/ 	.short	0x010a
        /*03ce*/ 	.byte	0x21
	.zero		1


	//   ....[44]....
        /*03d0*/ 	.word	0x00001a40
        /*03d4*/ 	.word	0x000000ff
        /*03d8*/ 	.word	0x00000048
        /*03dc*/ 	.short	0x010a
        /*03de*/ 	.byte	0x08
	.zero		1


	//   ....[45]....
        /*03e0*/ 	.word	0x00001b50
        /*03e4*/ 	.word	0x000000ff
        /*03e8*/ 	.word	0x000000b8
        /*03ec*/ 	.short	0x0101
        /*03ee*/ 	.byte	0x04
	.zero		1


	//   ....[46]....
        /*03f0*/ 	.word	0x00001b70
        /*03f4*/ 	.word	0x000000ff
        /*03f8*/ 	.word	0x00000048
        /*03fc*/ 	.short	0x010a
        /*03fe*/ 	.byte	0x05
	.zero		1


	//   ....[47]....
        /*0400*/ 	.word	0x00001bf0
        /*0404*/ 	.word	0x000000ff
        /*0408*/ 	.word	0x00000048
        /*040c*/ 	.short	0x010a
        /*040e*/ 	.byte	0x11
	.zero		1


	//   ....[48]....
        /*0410*/ 	.word	0x00001d40
        /*0414*/ 	.word	0x000000ff
        /*0418*/ 	.word	0x00000048
        /*041c*/ 	.short	0x010a
        /*041e*/ 	.byte	0x07
	.zero		1


	//   ....[49]....
        /*0420*/ 	.word	0x00001e80
        /*0424*/ 	.word	0x00000003
        /*0428*/ 	.word	0x000000c0
        /*042c*/ 	.short	0x010a
        /*042e*/ 	.byte	0xff
	.zero		1


	//   ....[50]....
        /*0430*/ 	.word	0x00001fd0
        /*0434*/ 	.word	0x00000000
        /*0438*/ 	.word	0x00000000
        /*043c*/ 	.short	0x0101
        /*043e*/ 	.byte	0xff
	.zero		1


	//   ....[51]....
        /*0440*/ 	.word	0x00002570
        /*0444*/ 	.word	0x000000ff
        /*0448*/ 	.word	0x00000000
        /*044c*/ 	.short	0x010a
        /*044e*/ 	.byte	0x04
	.zero		1


	//   ....[52]....
        /*0450*/ 	.word	0x00002600
        /*0454*/ 	.word	0x000000ff
        /*0458*/ 	.word	0x00000000
        /*045c*/ 	.short	0x010a
        /*045e*/ 	.byte	0x05
	.zero		1


	//   ....[53]....
        /*0460*/ 	.word	0x00002690
        /*0464*/ 	.word	0x000000ff
        /*0468*/ 	.word	0x00000000
        /*046c*/ 	.short	0x010a
        /*046e*/ 	.byte	0x05
	.zero		1


	//   ....[54]....
        /*0470*/ 	.word	0x00002720
        /*0474*/ 	.word	0x000000ff
        /*0478*/ 	.word	0x00000000
        /*047c*/ 	.short	0x010a
        /*047e*/ 	.byte	0x05
	.zero		1


	//   ....[55]....
        /*0480*/ 	.word	0x000027b0
        /*0484*/ 	.word	0x000000ff
        /*0488*/ 	.word	0x00000000
        /*048c*/ 	.short	0x010a
        /*048e*/ 	.byte	0x05
	.zero		1


	//   ....[56]....
        /*0490*/ 	.word	0x00002840
        /*0494*/ 	.word	0x000000ff
        /*0498*/ 	.word	0x00000000
        /*049c*/ 	.short	0x010a
        /*049e*/ 	.byte	0x05
	.zero		1


	//   ....[57]....
        /*04a0*/ 	.word	0x000028d0
        /*04a4*/ 	.word	0x000000ff
        /*04a8*/ 	.word	0x00000000
        /*04ac*/ 	.short	0x010a
        /*04ae*/ 	.byte	0x05
	.zero		1


	//   ....[58]....
        /*04b0*/ 	.word	0x00002960
        /*04b4*/ 	.word	0x000000ff
        /*04b8*/ 	.word	0x00000000
        /*04bc*/ 	.short	0x010a
        /*04be*/ 	.byte	0x05
	.zero		1


	//   ....[59]....
        /*04c0*/ 	.word	0x00002a00
        /*04c4*/ 	.word	0x00000000
        /*04c8*/ 	.word	0x00000000
        /*04cc*/ 	.short	0x010a
        /*04ce*/ 	.byte	0xff
	.zero		1


	//   ....[60]....
        /*04d0*/ 	.word	0x00002b20
        /*04d4*/ 	.word	0x00000002
        /*04d8*/ 	.word	0x00000120
        /*04dc*/ 	.short	0x010a
        /*04de*/ 	.byte	0xff
	.zero		1


	//   ....[61]....
        /*04e0*/ 	.word	0x00002b90
        /*04e4*/ 	.word	0x00000002
        /*04e8*/ 	.word	0x00000000
        /*04ec*/ 	.short	0x0101
        /*04ee*/ 	.byte	0xff
	.zero		1


	//   ....[62]....
        /*04f0*/ 	.word	0x00002bb0
        /*04f4*/ 	.word	0x000000ff
        /*04f8*/ 	.word	0x000000d0
        /*04fc*/ 	.short	0x010a
        /*04fe*/ 	.byte	0x04
	.zero		1


	//   ....[63]....
        /*0500*/ 	.word	0x00002cd0
        /*0504*/ 	.word	0x00000002
        /*0508*/ 	.word	0x000000c0
        /*050c*/ 	.short	0x010a
        /*050e*/ 	.byte	0xff
	.zero		1


	//   ....[64]....
        /*0510*/ 	.word	0x00002dd0
        /*0514*/ 	.word	0x00000002
        /*0518*/ 	.word	0x00000000
        /*051c*/ 	.short	0x0101
        /*051e*/ 	.byte	0xff
	.zero		1


	//   ....[65]....
        /*0520*/ 	.word	0x00002e60
        /*0524*/ 	.word	0x000000ff
        /*0528*/ 	.word	0x000000d0
        /*052c*/ 	.short	0x0106
        /*052e*/ 	.byte	0x04
	.zero		1


	//   ....[66]....
        /*0530*/ 	.word	0x00002e80
        /*0534*/ 	.word	0x000000ff
        /*0538*/ 	.word	0x000000d0
        /*053c*/ 	.short	0x010a
        /*053e*/ 	.byte	0x04
	.zero		1


	//   ....[67]....
        /*0540*/ 	.word	0x00002f10
        /*0544*/ 	.word	0x000000ff
        /*0548*/ 	.word	0x000000d0
        /*054c*/ 	.short	0x0106
        /*054e*/ 	.byte	0x06
	.zero		1


	//   ....[68]....
        /*0550*/ 	.word	0x00002f50
        /*0554*/ 	.word	0x00000000
        /*0558*/ 	.word	0x000000d0
        /*055c*/ 	.short	0x010a
        /*055e*/ 	.byte	0xff
	.zero		1


	//   ....[69]....
        /*0560*/ 	.word	0x00003450
        /*0564*/ 	.word	0x00000000
        /*0568*/ 	.word	0x000000c0
        /*056c*/ 	.short	0x010a
        /*056e*/ 	.byte	0xff
	.zero		1


	//   ....[70]....
        /*0570*/ 	.word	0x00003550
        /*0574*/ 	.word	0x00000003
        /*0578*/ 	.word	0x00000000
        /*057c*/ 	.short	0x0101
        /*057e*/ 	.byte	0xff
	.zero		1


	//   ....[71]....
        /*0580*/ 	.word	0x00003560
        /*0584*/ 	.word	0x000000ff
        /*0588*/ 	.word	0x00000000
        /*058c*/ 	.short	0x010a
        /*058e*/ 	.byte	0x05
	.zero		1


	//   ....[72]....
        /*0590*/ 	.word	0x000035d0
        /*0594*/ 	.word	0x000000ff
        /*0598*/ 	.word	0x00000100
        /*059c*/ 	.short	0x010a
        /*059e*/ 	.byte	0x16
	.zero		1


	//   ....[73]....
        /*05a0*/ 	.word	0x000036a0
        /*05a4*/ 	.word	0x000000ff
        /*05a8*/ 	.word	0x00000000
        /*05ac*/ 	.short	0x010a
        /*05ae*/ 	.byte	0x07
	.zero		1


	//   ....[74]....
        /*05b0*/ 	.word	0x000037e0
        /*05b4*/ 	.word	0x000000ff
        /*05b8*/ 	.word	0x00000000
        /*05bc*/ 	.short	0x010a
        /*05be*/ 	.byte	0x06
	.zero		1


	//   ....[75]....
        /*05c0*/ 	.word	0x000039e0
        /*05c4*/ 	.word	0x000000ff
        /*05c8*/ 	.word	0x00000000
        /*05cc*/ 	.short	0x010a
        /*05ce*/ 	.byte	0x04
	.zero		1


	//   ....[76]....
        /*05d0*/ 	.word	0x00003a70
        /*05d4*/ 	.word	0x000000ff
        /*05d8*/ 	.word	0x00000000
        /*05dc*/ 	.short	0x010a
        /*05de*/ 	.byte	0x05
	.zero		1


	//   ....[77]....
        /*05e0*/ 	.word	0x00003b00
        /*05e4*/ 	.word	0x000000ff
        /*05e8*/ 	.word	0x00000000
        /*05ec*/ 	.short	0x010a
        /*05ee*/ 	.byte	0x05
	.zero		1


	//   ....[78]....
        /*05f0*/ 	.word	0x00003b90
        /*05f4*/ 	.word	0x000000ff
        /*05f8*/ 	.word	0x00000000
        /*05fc*/ 	.short	0x010a
        /*05fe*/ 	.byte	0x04
	.zero		1


	//   ....[79]....
        /*0600*/ 	.word	0x00004060
        /*0604*/ 	.word	0x00000003
        /*0608*/ 	.word	0x000000c0
        /*060c*/ 	.short	0x010a
        /*060e*/ 	.byte	0xff
	.zero		1


	//   ....[80]....
        /*0610*/ 	.word	0x000041d0
        /*0614*/ 	.word	0x00000000
        /*0618*/ 	.word	0x00000000
        /*061c*/ 	.short	0x0101
        /*061e*/ 	.byte	0xff
	.zero		1


	//   ....[81]....
        /*0620*/ 	.word	0x00004680
        /*0624*/ 	.word	0x000000ff
        /*0628*/ 	.word	0x000000b8
        /*062c*/ 	.short	0x010a
        /*062e*/ 	.byte	0x06
	.zero		1


	//   ....[82]....
        /*0630*/ 	.word	0x00004850
        /*0634*/ 	.word	0x000000ff
        /*0638*/ 	.word	0x000000a0
        /*063c*/ 	.short	0x010a
        /*063e*/ 	.byte	0x05
	.zero		1


	//   ....[83]....
        /*0640*/ 	.word	0x00004c30
        /*0644*/ 	.word	0x000000ff
        /*0648*/ 	.word	0x00000090
        /*064c*/ 	.short	0x010b
        /*064e*/ 	.byte	0x05
	.zero		1


	//   ....[84]....
        /*0650*/ 	.word	0x00004c40
        /*0654*/ 	.word	0x000000ff
        /*0658*/ 	.word	0x00000000
        /*065c*/ 	.short	0x0101
        /*065e*/ 	.byte	0x04
	.zero		1


	//   ....[85]....
        /*0660*/ 	.word	0x00004c90
        /*0664*/ 	.word	0x000000ff
        /*0668*/ 	.word	0x00000000
        /*066c*/ 	.short	0x010a
        /*066e*/ 	.byte	0x04
	.zero		1


	//   ....[86]....
        /*0670*/ 	.word	0x00004d30
        /*0674*/ 	.word	0x00000000
        /*0678*/ 	.word	0x00000000
        /*067c*/ 	.short	0x010a
        /*067e*/ 	.byte	0xff
	.zero		1


	//   ....[87]....
        /*0680*/ 	.word	0x00004f80
        /*0684*/ 	.word	0x000000ff
        /*0688*/ 	.word	0x000000c0
        /*068c*/ 	.short	0x010a
        /*068e*/ 	.byte	0x04
	.zero		1


	//   ....[88]....
        /*0690*/ 	.word	0x00005050
        /*0694*/ 	.word	0x000000ff
        /*0698*/ 	.word	0x00000000
        /*069c*/ 	.short	0x0101
        /*069e*/ 	.byte	0x04
	.zero		1


	//   ....[89]....
        /*06a0*/ 	.word	0x00005c80
        /*06a4*/ 	.word	0x00000003
        /*06a8*/ 	.word	0x00000090
        /*06ac*/ 	.short	0x010a
        /*06ae*/ 	.byte	0xff
	.zero		1


	//   ....[90]....
        /*06b0*/ 	.word	0x00005d70
        /*06b4*/ 	.word	0x00000011
        /*06b8*/ 	.word	0x000000e0
        /*06bc*/ 	.short	0x010a
        /*06be*/ 	.byte	0x2c
	.zero		1


	//   ....[91]....
        /*06c0*/ 	.word	0x00005f60
        /*06c4*/ 	.word	0x00000003
        /*06c8*/ 	.word	0x00000090
        /*06cc*/ 	.short	0x010a
        /*06ce*/ 	.byte	0xff
	.zero		1


	//   ....[92]....
        /*06d0*/ 	.word	0x000062e0
        /*06d4*/ 	.word	0x00000011
        /*06d8*/ 	.word	0x000000e0
        /*06dc*/ 	.short	0x010a
        /*06de*/ 	.byte	0x2c
	.zero		1


	//   ....[93]....
        /*06e0*/ 	.word	0x00007f20
        /*06e4*/ 	.word	0x000000ff
        /*06e8*/ 	.word	0x00000000
        /*06ec*/ 	.short	0x0101
        /*06ee*/ 	.byte	0x04
	.zero		1


	//   ....[94]....
        /*06f0*/ 	.word	0x00008d10
        /*06f4*/ 	.word	0x00000000
        /*06f8*/ 	.word	0x00000000
        /*06fc*/ 	.short	0x0101
        /*06fe*/ 	.byte	0xff
	.zero		1


	//   ....[95]....
        /*0700*/ 	.word	0x00008fa0
        /*0704*/ 	.word	0x00000000
        /*0708*/ 	.word	0x00000130
        /*070c*/ 	.short	0x010a
        /*070e*/ 	.byte	0xff
	.zero		1


	//   ....[96]....
        /*0710*/ 	.word	0x00009000
        /*0714*/ 	.word	0x00000000
        /*0718*/ 	.word	0x00000048
        /*071c*/ 	.short	0x010a
        /*071e*/ 	.byte	0xff
	.zero		1


	//   ....[97]....
        /*0720*/ 	.word	0x00009060
        /*0724*/ 	.word	0x00000000
        /*0728*/ 	.word	0x00000048
        /*072c*/ 	.short	0x010a
        /*072e*/ 	.byte	0xff
	.zero		1


	//   ....[98]....
        /*0730*/ 	.word	0x000090b0
        /*0734*/ 	.word	0x00000003
        /*0738*/ 	.word	0x000000c0
        /*073c*/ 	.short	0x010a
        /*073e*/ 	.byte	0xff
	.zero		1


	//   ....[99]....
        /*0740*/ 	.word	0x00009110
        /*0744*/ 	.word	0x00000000
        /*0748*/ 	.word	0x00000000
        /*074c*/ 	.short	0x010a
        /*074e*/ 	.byte	0xff
	.zero		1


	//   ....[100]....
        /*0750*/ 	.word	0x00009170
        /*0754*/ 	.word	0x00000000
        /*0758*/ 	.word	0x00000000
        /*075c*/ 	.short	0x010a
        /*075e*/ 	.byte	0xff
	.zero		1


	//   ....[101]....
        /*0760*/ 	.word	0x000091d0
        /*0764*/ 	.word	0x00000000
        /*0768*/ 	.word	0x00000000
        /*076c*/ 	.short	0x010a
        /*076e*/ 	.byte	0xff
	.zero		1


	//   ....[102]....
        /*0770*/ 	.word	0x00009230
        /*0774*/ 	.word	0x00000000
        /*0778*/ 	.word	0x00000000
        /*077c*/ 	.short	0x010a
        /*077e*/ 	.byte	0xff
	.zero		1


	//   ....[103]....
        /*0780*/ 	.word	0x00009290
        /*0784*/ 	.word	0x00000000
        /*0788*/ 	.word	0x00000000
        /*078c*/ 	.short	0x010a
        /*078e*/ 	.byte	0xff
	.zero		1


	//   ....[104]....
        /*0790*/ 	.word	0x000092f0
        /*0794*/ 	.word	0x00000000
        /*0798*/ 	.word	0x00000000
        /*079c*/ 	.short	0x010a
        /*079e*/ 	.byte	0xff
	.zero		1


	//   ....[105]....
        /*07a0*/ 	.word	0x00009350
        /*07a4*/ 	.word	0x00000000
        /*07a8*/ 	.word	0x00000000
        /*07ac*/ 	.short	0x010a
        /*07ae*/ 	.byte	0xff
	.zero		1


	//   ....[106]....
        /*07b0*/ 	.word	0x000093b0
        /*07b4*/ 	.word	0x00000000
        /*07b8*/ 	.word	0x00000000
        /*07bc*/ 	.short	0x010a
        /*07be*/ 	.byte	0xff
	.zero		1


	//   ....[107]....
        /*07c0*/ 	.word	0x00009400
        /*07c4*/ 	.word	0x00000002
        /*07c8*/ 	.word	0x00000120
        /*07cc*/ 	.short	0x010a
        /*07ce*/ 	.byte	0xff
	.zero		1


	//   ....[108]....
        /*07d0*/ 	.word	0x00009460
        /*07d4*/ 	.word	0x00000002
        /*07d8*/ 	.word	0x000000d0
        /*07dc*/ 	.short	0x010a
        /*07de*/ 	.byte	0xff
	.zero		1


	//   ....[109]....
        /*07e0*/ 	.word	0x000094b0
        /*07e4*/ 	.word	0x00000002
        /*07e8*/ 	.word	0x000000c0
        /*07ec*/ 	.short	0x010a
        /*07ee*/ 	.byte	0xff
	.zero		1


	//   ....[110]....
        /*07f0*/ 	.word	0x00009510
        /*07f4*/ 	.word	0x00000000
        /*07f8*/ 	.word	0x000000d0
        /*07fc*/ 	.short	0x010a
        /*07fe*/ 	.byte	0xff
	.zero		1


	//   ....[111]....
        /*0800*/ 	.word	0x00009560
        /*0804*/ 	.word	0x00000000
        /*0808*/ 	.word	0x000000c0
        /*080c*/ 	.short	0x010a
        /*080e*/ 	.byte	0xff
	.zero		1


	//   ....[112]....
        /*0810*/ 	.word	0x000095c0
        /*0814*/ 	.word	0x00000002
        /*0818*/ 	.word	0x00000100
        /*081c*/ 	.short	0x010a
        /*081e*/ 	.byte	0xff
	.zero		1


	//   ....[113]....
        /*0820*/ 	.word	0x00009620
        /*0824*/ 	.word	0x00000000
        /*0828*/ 	.word	0x00000000
        /*082c*/ 	.short	0x010a
        /*082e*/ 	.byte	0xff
	.zero		1


	//   ....[114]....
        /*0830*/ 	.word	0x00009680
        /*0834*/ 	.word	0x00000000
        /*0838*/ 	.word	0x00000000
        /*083c*/ 	.short	0x010a
        /*083e*/ 	.byte	0xff
	.zero		1


	//   ....[115]....
        /*0840*/ 	.word	0x000096e0
        /*0844*/ 	.word	0x00000000
        /*0848*/ 	.word	0x00000000
        /*084c*/ 	.short	0x010a
        /*084e*/ 	.byte	0xff
	.zero		1


	//   ....[116]....
        /*0850*/ 	.word	0x00009740
        /*0854*/ 	.word	0x00000000
        /*0858*/ 	.word	0x00000000
        /*085c*/ 	.short	0x010a
        /*085e*/ 	.byte	0xff
	.zero		1


	//   ....[117]....
        /*0860*/ 	.word	0x000097a0
        /*0864*/ 	.word	0x00000000
        /*0868*/ 	.word	0x00000000
        /*086c*/ 	.short	0x010a
        /*086e*/ 	.byte	0xff
	.zero		1


	//   ....[118]....
        /*0870*/ 	.word	0x000097f0
        /*0874*/ 	.word	0x00000003
        /*0878*/ 	.word	0x000000c0
        /*087c*/ 	.short	0x010a
        /*087e*/ 	.byte	0xff
	.zero		1


	//   ....[119]....
        /*0880*/ 	.word	0x00009850
        /*0884*/ 	.word	0x00000000
        /*0888*/ 	.word	0x000000b8
        /*088c*/ 	.short	0x010a
        /*088e*/ 	.byte	0xff
	.zero		1


	//   ....[120]....
        /*0890*/ 	.word	0x000098b0
        /*0894*/ 	.word	0x00000002
        /*0898*/ 	.word	0x000000a0
        /*089c*/ 	.short	0x010a
        /*089e*/ 	.byte	0xff
	.zero		1


	//   ....[121]....
        /*08a0*/ 	.word	0x00009910
        /*08a4*/ 	.word	0x00000000
        /*08a8*/ 	.word	0x00000000
        /*08ac*/ 	.short	0x010a
        /*08ae*/ 	.byte	0xff
	.zero		1


	//   ....[122]....
        /*08b0*/ 	.word	0x00009970
        /*08b4*/ 	.word	0x00000000
        /*08b8*/ 	.word	0x000000c0
        /*08bc*/ 	.short	0x010a
        /*08be*/ 	.byte	0xff
	.zero		1


	//   ....[123]....
        /*08c0*/ 	.word	0x000099c0
        /*08c4*/ 	.word	0x00000003
        /*08c8*/ 	.word	0x00000090
        /*08cc*/ 	.short	0x010a
        /*08ce*/ 	.byte	0xff
	.zero		1


	//   ....[124]....
        /*08d0*/ 	.word	0x00009a10
        /*08d4*/ 	.word	0x00000000
        /*08d8*/ 	.word	0x000000e0
        /*08dc*/ 	.short	0x010a
        /*08de*/ 	.byte	0xff
	.zero		1


	//----- nvinfo : EIATTR_NUM_MBARRIERS
	.align		4
.L_47:
        /*08e0*/ 	.byte	0x03, 0x38
        /*08e2*/ 	.short	0x0028


	//----- nvinfo : EIATTR_EXIT_INSTR_OFFSETS
	.align		4
        /*08e4*/ 	.byte	0x04, 0x1c
        /*08e6*/ 	.short	(.L_49 - .L_48)


	//   ....[0]....
.L_48:
        /*08e8*/ 	.word	0x00002a30


	//   ....[1]....
        /*08ec*/ 	.word	0x00002f20


	//   ....[2]....
        /*08f0*/ 	.word	0x00002f80


	//   ....[3]....
        /*08f4*/ 	.word	0x00003df0


	//   ....[4]....
        /*08f8*/ 	.word	0x00004d60


	//   ....[5]....
        /*08fc*/ 	.word	0x00004da0


	//   ....[6]....
        /*0900*/ 	.word	0x00008eb0


	//   ....[7]....
        /*0904*/ 	.word	0x00008f30


	//   ....[8]....
        /*0908*/ 	.word	0x00008f60


	//   ....[9]....
        /*090c*/ 	.word	0x00008f90


	//----- nvinfo : EIATTR_MAX_THREADS
	.align		4
.L_49:
        /*0910*/ 	.byte	0x04, 0x05
        /*0912*/ 	.short	(.L_51 - .L_50)
.L_50:
        /*0914*/ 	.word	0x00000100
        /*0918*/ 	.word	0x00000001
        /*091c*/ 	.word	0x00000001


	//----- nvinfo : EIATTR_CRS_STACK_SIZE
	.align		4
.L_51:
        /*0920*/ 	.byte	0x04, 0x1e
        /*0922*/ 	.short	(.L_53 - .L_52)
.L_52:
        /*0924*/ 	.word	0x00000000


	//----- nvinfo : EIATTR_CBANK_PARAM_SIZE
	.align		4
.L_53:
        /*0928*/ 	.byte	0x03, 0x19
        /*092a*/ 	.short	0x0800


	//----- nvinfo : EIATTR_PARAM_CBANK
	.align		4
        /*092c*/ 	.byte	0x04, 0x0a
        /*092e*/ 	.short	(.L_55 - .L_54)
	.align		4
.L_54:
        /*0930*/ 	.word	index@(.nv.constant0._ZN7cutlass13device_kernelINS_4gemm6kernel13GemmUniversalIN4cute5tupleIJiiiiEEENS1_10collective13CollectiveMmaINS1_35MainloopSm100TmaUmmaWarpSpecializedILi9ELi2ELi4ENS5_IJNS4_1CILi1EEESB_SB_EEEEENS5_IJNSA_ILi64EEENSA_ILi224EEENSA_ILi32EEEEEENS_10bfloat16_tENS5_IJlSB_lEEESI_SJ_NS4_8TiledMMAINS4_8MMA_AtomIJNS4_20SM100_MMA_F16BF16_SSISI_SI_fLi64ELi224ELNS4_4UMMA5MajorE0ELSO_0ELNSN_7ScaleInE0ELSP_0EEEEEENS4_6LayoutISC_NS5_IJNSA_ILi0EEEST_ST_EEEEENS5_IJNS4_10UnderscoreESW_SW_EEEEENS4_13SM90_TMA_LOADENS4_14ComposedLayoutINS4_7SwizzleILi2ELi4ELi3EEENS4_18smem_ptr_flag_bitsILi16EEENSS_INS5_IJNSA_ILi8EEESG_EEENS5_IJSG_SB_EEEEEEEvNS4_8identityESZ_S19_vS1A_EENS_8epilogue10collective18CollectiveEpilogueINS1C_23Sm100TmaWarpSpecializedILi2ELi1ELi112ELb1ELb0EEEJSH_NS5_IJNSS_ISE_SB_EENSS_ISF_SB_EEEEESI_SJ_SI_SJ_NS1C_6fusion15FusionCallbacksIS1G_NS1K_17LinearCombinationISI_fSI_fLNS_15FloatRoundStyleE2EEESH_S1J_JEEENS4_5SM1004TMEM4LOAD26SM100_TMEM_LOAD_16dp256b4xESZ_S19_NS4_17SM75_U32x4_LDSM_NENS4_14SM90_TMA_STOREES19_NS4_17SM90_U32x4_STSM_NENS4_39AutoVectorizingCopyWithAssumedAlignmentILi128EEEEEEvvEEEEvNT_6ParamsE)
        /*0934*/ 	.short	0x0380
        /*0936*/ 	.short	0x0800


	//----- nvinfo : EIATTR_SW_WAR
	.align		4
.L_55:
        /*0938*/ 	.byte	0x04, 0x36
        /*093a*/ 	.short	(.L_57 - .L_56)
.L_56:
        /*093c*/ 	.word	0x00000008
.L_57:


//--------------------- .nv.callgraph             --------------------------
	.section	.nv.callgraph,"",@"SHT_CUDA_CALLGRAPH"
	.align	4
	.sectionentsize	8
	.align		4
        /*0000*/ 	.word	0x00000000
	.align		4
        /*0004*/ 	.word	0xffffffff
	.align		4
        /*0008*/ 	.word	index@(_ZN7cutlass13device_kernelINS_4gemm6kernel13GemmUniversalIN4cute5tupleIJiiiiEEENS1_10collective13CollectiveMmaINS1_35MainloopSm100TmaUmmaWarpSpecializedILi9ELi2ELi4ENS5_IJNS4_1CILi1EEESB_SB_EEEEENS5_IJNSA_ILi64EEENSA_ILi224EEENSA_ILi32EEEEEENS_10bfloat16_tENS5_IJlSB_lEEESI_SJ_NS4_8TiledMMAINS4_8MMA_AtomIJNS4_20SM100_MMA_F16BF16_SSISI_SI_fLi64ELi224ELNS4_4UMMA5MajorE0ELSO_0ELNSN_7ScaleInE0ELSP_0EEEEEENS4_6LayoutISC_NS5_IJNSA_ILi0EEEST_ST_EEEEENS5_IJNS4_10UnderscoreESW_SW_EEEEENS4_13SM90_TMA_LOADENS4_14ComposedLayoutINS4_7SwizzleILi2ELi4ELi3EEENS4_18smem_ptr_flag_bitsILi16EEENSS_INS5_IJNSA_ILi8EEESG_EEENS5_IJSG_SB_EEEEEEEvNS4_8identityESZ_S19_vS1A_EENS_8epilogue10collective18CollectiveEpilogueINS1C_23Sm100TmaWarpSpecializedILi2ELi1ELi112ELb1ELb0EEEJSH_NS5_IJNSS_ISE_SB_EENSS_ISF_SB_EEEEESI_SJ_SI_SJ_NS1C_6fusion15FusionCallbacksIS1G_NS1K_17LinearCombinationISI_fSI_fLNS_15FloatRoundStyleE2EEESH_S1J_JEEENS4_5SM1004TMEM4LOAD26SM100_TMEM_LOAD_16dp256b4xESZ_S19_NS4_17SM75_U32x4_LDSM_NENS4_14SM90_TMA_STOREES19_NS4_17SM90_U32x4_STSM_NENS4_39AutoVectorizingCopyWithAssumedAlignmentILi128EEEEEEvvEEEEvNT_6ParamsE)
	.align		4
        /*000c*/ 	.word	index@(__assertfail)
	.align		4
        /*0010*/ 	.word	0x00000000
	.align		4
        /*0014*/ 	.word	0xfffffffe
	.align		4
        /*0018*/ 	.word	0x00000000
	.align		4
        /*001c*/ 	.word	0xfffffffd
	.align		4
        /*0020*/ 	.word	0x00000000
	.align		4
        /*0024*/ 	.word	0xfffffffc


//--------------------- .nv.constant4             --------------------------
	.section	.nv.constant4,"a",@progbits
	.align	8
	.align		8
.nv.constant4:
        /*0000*/ 	.dword	__assertfail
	.align		8
        /*0008*/ 	.dword	__unnamed_1
	.align		8
        /*0010*/ 	.dword	__unnamed_2
	.align		8
        /*0018*/ 	.dword	_ZN40_INTERNAL_32d6648b_4_k_cu_86f1f817_131324cuda3std3__45__cpo5beginE
	.align		8
        /*0020*/ 	.dword	_ZN40_INTERNAL_32d6648b_4_k_cu_86f1f817_131324cuda3std3__45__cpo3endE
	.align		8
        /*0028*/ 	.dword	_ZN40_INTERNAL_32d6648b_4_k_cu_86f1f817_131324cuda3std3__45__cpo6cbeginE
	.align		8
        /*0030*/ 	.dword	_ZN40_INTERNAL_32d6648b_4_k_cu_86f1f817_131324cuda3std3__45__cpo4cendE
	.align		8
        /*0038*/ 	.dword	_ZN40_INTERNAL_32d6648b_4_k_cu_86f1f817_131324cuda3std3__442_GLOBAL__N__32d6648b_4_k_cu_86f1f817_131326ignoreE
	.align		8
        /*0040*/ 	.dword	_ZN40_INTERNAL_32d6648b_4_k_cu_86f1f817_131324cuda3std3__419piecewise_constructE
	.align		8
        /*0048*/ 	.dword	_ZN40_INTERNAL_32d6648b_4_k_cu_86f1f817_131324cuda3std3__48in_placeE
	.align		8
        /*0050*/ 	.dword	_ZN40_INTERNAL_32d6648b_4_k_cu_86f1f817_131324cuda3std6ranges3__45__cpo4swapE
	.align		8
        /*0058*/ 	.dword	_ZN40_INTERNAL_32d6648b_4_k_cu_86f1f817_131324cuda3std6ranges3__45__cpo9iter_moveE
	.align		8
        /*0060*/ 	.dword	_ZN40_INTERNAL_32d6648b_4_k_cu_86f1f817_131324cute7productE
	.align		8
        /*0068*/ 	.dword	_ZN40_INTERNAL_32d6648b_4_k_cu_86f1f817_131324cute1_E
	.align		8
        /*0070*/ 	.dword	$str$25
	.align		8
        /*0078*/ 	.dword	$str$26
	.align		8
        /*0080*/ 	.dword	$str$27
	.align		8
        /*0088*/ 	.dword	$str$28


//--------------------- .text._ZN7cutlass13device_kernelINS_4gemm6kernel13GemmUniversalIN4cute5tupleIJiiiiEEENS1_10collective13CollectiveMmaINS1_35MainloopSm100TmaUmmaWarpSpecializedILi9ELi2ELi4ENS5_IJNS4_1CILi1EEESB_SB_EEEEENS5_IJNSA_ILi64EEENSA_ILi224EEENSA_ILi32EEEEEENS_10bfloat16_tENS5_IJlSB_lEEESI_SJ_NS4_8TiledMMAINS4_8MMA_AtomIJNS4_20SM100_MMA_F16BF16_SSISI_SI_fLi64ELi224ELNS4_4UMMA5MajorE0ELSO_0ELNSN_7ScaleInE0ELSP_0EEEEEENS4_6LayoutISC_NS5_IJNSA_ILi0EEEST_ST_EEEEENS5_IJNS4_10UnderscoreESW_SW_EEEEENS4_13SM90_TMA_LOADENS4_14ComposedLayoutINS4_7SwizzleILi2ELi4ELi3EEENS4_18smem_ptr_flag_bitsILi16EEENSS_INS5_IJNSA_ILi8EEESG_EEENS5_IJSG_SB_EEEEEEEvNS4_8identityESZ_S19_vS1A_EENS_8epilogue10collective18CollectiveEpilogueINS1C_23Sm100TmaWarpSpecializedILi2ELi1ELi112ELb1ELb0EEEJSH_NS5_IJNSS_ISE_SB_EENSS_ISF_SB_EEEEESI_SJ_SI_SJ_NS1C_6fusion15FusionCallbacksIS1G_NS1K_17LinearCombinationISI_fSI_fLNS_15FloatRoundStyleE2EEESH_S1J_JEEENS4_5SM1004TMEM4LOAD26SM100_TMEM_LOAD_16dp256b4xESZ_S19_NS4_17SM75_U32x4_LDSM_NENS4_14SM90_TMA_STOREES19_NS4_17SM90_U32x4_STSM_NENS4_39AutoVectorizingCopyWithAssumedAlignmentILi128EEEEEEvvEEEEvNT_6ParamsE --------------------------
	.section	.text._ZN7cutlass13device_kernelINS_4gemm6kernel13GemmUniversalIN4cute5tupleIJiiiiEEENS1_10collective13CollectiveMmaINS1_35MainloopSm100TmaUmmaWarpSpecializedILi9ELi2ELi4ENS5_IJNS4_1CILi1EEESB_SB_EEEEENS5_IJNSA_ILi64EEENSA_ILi224EEENSA_ILi32EEEEEENS_10bfloat16_tENS5_IJlSB_lEEESI_SJ_NS4_8TiledMMAINS4_8MMA_AtomIJNS4_20SM100_MMA_F16BF16_SSISI_SI_fLi64ELi224ELNS4_4UMMA5MajorE0ELSO_0ELNSN_7ScaleInE0ELSP_0EEEEEENS4_6LayoutISC_NS5_IJNSA_ILi0EEEST_ST_EEEEENS5_IJNS4_10UnderscoreESW_SW_EEEEENS4_13SM90_TMA_LOADENS4_14ComposedLayoutINS4_7SwizzleILi2ELi4ELi3EEENS4_18smem_ptr_flag_bitsILi16EEENSS_INS5_IJNSA_ILi8EEESG_EEENS5_IJSG_SB_EEEEEEEvNS4_8identityESZ_S19_vS1A_EENS_8epilogue10collective18CollectiveEpilogueINS1C_23Sm100TmaWarpSpecializedILi2ELi1ELi112ELb1ELb0EEEJSH_NS5_IJNSS_ISE_SB_EENSS_ISF_SB_EEEEESI_SJ_SI_SJ_NS1C_6fusion15FusionCallbacksIS1G_NS1K_17LinearCombinationISI_fSI_fLNS_15FloatRoundStyleE2EEESH_S1J_JEEENS4_5SM1004TMEM4LOAD26SM100_TMEM_LOAD_16dp256b4xESZ_S19_NS4_17SM75_U32x4_LDSM_NENS4_14SM90_TMA_STOREES19_NS4_17SM90_U32x4_STSM_NENS4_39AutoVectorizingCopyWithAssumedAlignmentILi128EEEEEEvvEEEEvNT_6ParamsE,"ax",@progbits
	.align	128
.text._ZN7cutlass13device_kernelINS_4gemm6kernel13GemmUniversalIN4cute5tupleIJiiiiEEENS1_10collective13CollectiveMmaINS1_35MainloopSm100TmaUmmaWarpSpecializedILi9ELi2ELi4ENS5_IJNS4_1CILi1EEESB_SB_EEEEENS5_IJNSA_ILi64EEENSA_ILi224EEENSA_ILi32EEEEEENS_10bfloat16_tENS5_IJlSB_lEEESI_SJ_NS4_8TiledMMAINS4_8MMA_AtomIJNS4_20SM100_MMA_F16BF16_SSISI_SI_fLi64ELi224ELNS4_4UMMA5MajorE0ELSO_0ELNSN_7ScaleInE0ELSP_0EEEEEENS4_6LayoutISC_NS5_IJNSA_ILi0EEEST_ST_EEEEENS5_IJNS4_10UnderscoreESW_SW_EEEEENS4_13SM90_TMA_LOADENS4_14ComposedLayoutINS4_7SwizzleILi2ELi4ELi3EEENS4_18smem_ptr_flag_bitsILi16EEENSS_INS5_IJNSA_ILi8EEESG_EEENS5_IJSG_SB_EEEEEEEvNS4_8identityESZ_S19_vS1A_EENS_8epilogue10collective18CollectiveEpilogueINS1C_23Sm100TmaWarpSpecializedILi2ELi1ELi112ELb1ELb0EEEJSH_NS5_IJNSS_ISE_SB_EENSS_ISF_SB_EEEEESI_SJ_SI_SJ_NS1C_6fusion15FusionCallbacksIS1G_NS1K_17LinearCombinationISI_fSI_fLNS_15FloatRoundStyleE2EEESH_S1J_JEEENS4_5SM1004TMEM4LOAD26SM100_TMEM_LOAD_16dp256b4xESZ_S19_NS4_17SM75_U32x4_LDSM_NENS4_14SM90_TMA_STOREES19_NS4_17SM90_U32x4_STSM_NENS4_39AutoVectorizingCopyWithAssumedAlignmentILi128EEEEEEvvEEEEvNT_6ParamsE:
        .type           _ZN7cutlass13device_kernelINS_4gemm6kernel13GemmUniversalIN4cute5tupleIJiiiiEEENS1_10collective13CollectiveMmaINS1_35MainloopSm100TmaUmmaWarpSpecializedILi9ELi2ELi4ENS5_IJNS4_1CILi1EEESB_SB_EEEEENS5_IJNSA_ILi64EEENSA_ILi224EEENSA_ILi32EEEEEENS_10bfloat16_tENS5_IJlSB_lEEESI_SJ_NS4_8TiledMMAINS4_8MMA_AtomIJNS4_20SM100_MMA_F16BF16_SSISI_SI_fLi64ELi224ELNS4_4UMMA5MajorE0ELSO_0ELNSN_7ScaleInE0ELSP_0EEEEEENS4_6LayoutISC_NS5_IJNSA_ILi0EEEST_ST_EEEEENS5_IJNS4_10UnderscoreESW_SW_EEEEENS4_13SM90_TMA_LOADENS4_14ComposedLayoutINS4_7SwizzleILi2ELi4ELi3EEENS4_18smem_ptr_flag_bitsILi16EEENSS_INS5_IJNSA_ILi8EEESG_EEENS5_IJSG_SB_EEEEEEEvNS4_8identityESZ_S19_vS1A_EENS_8epilogue10collective18CollectiveEpilogueINS1C_23Sm100TmaWarpSpecializedILi2ELi1ELi112ELb1ELb0EEEJSH_NS5_IJNSS_ISE_SB_EENSS_ISF_SB_EEEEESI_SJ_SI_SJ_NS1C_6fusion15FusionCallbacksIS1G_NS1K_17LinearCombinationISI_fSI_fLNS_15FloatRoundStyleE2EEESH_S1J_JEEENS4_5SM1004TMEM4LOAD26SM100_TMEM_LOAD_16dp256b4xESZ_S19_NS4_17SM75_U32x4_LDSM_NENS4_14SM90_TMA_STOREES19_NS4_17SM90_U32x4_STSM_NENS4_39AutoVectorizingCopyWithAssumedAlignmentILi128EEEEEEvvEEEEvNT_6ParamsE,@function
        .size           _ZN7cutlass13device_kernelINS_4gemm6kernel13GemmUniversalIN4cute5tupleIJiiiiEEENS1_10collective13CollectiveMmaINS1_35MainloopSm100TmaUmmaWarpSpecializedILi9ELi2ELi4ENS5_IJNS4_1CILi1EEESB_SB_EEEEENS5_IJNSA_ILi64EEENSA_ILi224EEENSA_ILi32EEEEEENS_10bfloat16_tENS5_IJlSB_lEEESI_SJ_NS4_8TiledMMAINS4_8MMA_AtomIJNS4_20SM100_MMA_F16BF16_SSISI_SI_fLi64ELi224ELNS4_4UMMA5MajorE0ELSO_0ELNSN_7ScaleInE0ELSP_0EEEEEENS4_6LayoutISC_NS5_IJNSA_ILi0EEEST_ST_EEEEENS5_IJNS4_10UnderscoreESW_SW_EEEEENS4_13SM90_TMA_LOADENS4_14ComposedLayoutINS4_7SwizzleILi2ELi4ELi3EEENS4_18smem_ptr_flag_bitsILi16EEENSS_INS5_IJNSA_ILi8EEESG_EEENS5_IJSG_SB_EEEEEEEvNS4_8identityESZ_S19_vS1A_EENS_8epilogue10collective18CollectiveEpilogueINS1C_23Sm100TmaWarpSpecializedILi2ELi1ELi112ELb1ELb0EEEJSH_NS5_IJNSS_ISE_SB_EENSS_ISF_SB_EEEEESI_SJ_SI_SJ_NS1C_6fusion15FusionCallbacksIS1G_NS1K_17LinearCombinationISI_fSI_fLNS_15FloatRoundStyleE2EEESH_S1J_JEEENS4_5SM1004TMEM4LOAD26SM100_TMEM_LOAD_16dp256b4xESZ_S19_NS4_17SM75_U32x4_LDSM_NENS4_14SM90_TMA_STOREES19_NS4_17SM90_U32x4_STSM_NENS4_39AutoVectorizingCopyWithAssumedAlignmentILi128EEEEEEvvEEEEvNT_6ParamsE,(.L_x_160 - _ZN7cutlass13device_kernelINS_4gemm6kernel13GemmUniversalIN4cute5tupleIJiiiiEEENS1_10collective13CollectiveMmaINS1_35MainloopSm100TmaUmmaWarpSpecializedILi9ELi2ELi4ENS5_IJNS4_1CILi1EEESB_SB_EEEEENS5_IJNSA_ILi64EEENSA_ILi224EEENSA_ILi32EEEEEENS_10bfloat16_tENS5_IJlSB_lEEESI_SJ_NS4_8TiledMMAINS4_8MMA_AtomIJNS4_20SM100_MMA_F16BF16_SSISI_SI_fLi64ELi224ELNS4_4UMMA5MajorE0ELSO_0ELNSN_7ScaleInE0ELSP_0EEEEEENS4_6LayoutISC_NS5_IJNSA_ILi0EEEST_ST_EEEEENS5_IJNS4_10UnderscoreESW_SW_EEEEENS4_13SM90_TMA_LOADENS4_14ComposedLayoutINS4_7SwizzleILi2ELi4ELi3EEENS4_18smem_ptr_flag_bitsILi16EEENSS_INS5_IJNSA_ILi8EEESG_EEENS5_IJSG_SB_EEEEEEEvNS4_8identityESZ_S19_vS1A_EENS_8epilogue10collective18CollectiveEpilogueINS1C_23Sm100TmaWarpSpecializedILi2ELi1ELi112ELb1ELb0EEEJSH_NS5_IJNSS_ISE_SB_EENSS_ISF_SB_EEEEESI_SJ_SI_SJ_NS1C_6fusion15FusionCallbacksIS1G_NS1K_17LinearCombinationISI_fSI_fLNS_15FloatRoundStyleE2EEESH_S1J_JEEENS4_5SM1004TMEM4LOAD26SM100_TMEM_LOAD_16dp256b4xESZ_S19_NS4_17SM75_U32x4_LDSM_NENS4_14SM90_TMA_STOREES19_NS4_17SM90_U32x4_STSM_NENS4_39AutoVectorizingCopyWithAssumedAlignmentILi128EEEEEEvvEEEEvNT_6ParamsE)
        .other          _ZN7cutlass13device_kernelINS_4gemm6kernel13GemmUniversalIN4cute5tupleIJiiiiEEENS1_10collective13CollectiveMmaINS1_35MainloopSm100TmaUmmaWarpSpecializedILi9ELi2ELi4ENS5_IJNS4_1CILi1EEESB_SB_EEEEENS5_IJNSA_ILi64EEENSA_ILi224EEENSA_ILi32EEEEEENS_10bfloat16_tENS5_IJlSB_lEEESI_SJ_NS4_8TiledMMAINS4_8MMA_AtomIJNS4_20SM100_MMA_F16BF16_SSISI_SI_fLi64ELi224ELNS4_4UMMA5MajorE0ELSO_0ELNSN_7ScaleInE0ELSP_0EEEEEENS4_6LayoutISC_NS5_IJNSA_ILi0EEEST_ST_EEEEENS5_IJNS4_10UnderscoreESW_SW_EEEEENS4_13SM90_TMA_LOADENS4_14ComposedLayoutINS4_7SwizzleILi2ELi4ELi3EEENS4_18smem_ptr_flag_bitsILi16EEENSS_INS5_IJNSA_ILi8EEESG_EEENS5_IJSG_SB_EEEEEEEvNS4_8identityESZ_S19_vS1A_EENS_8epilogue10collective18CollectiveEpilogueINS1C_23Sm100TmaWarpSpecializedILi2ELi1ELi112ELb1ELb0EEEJSH_NS5_IJNSS_ISE_SB_EENSS_ISF_SB_EEEEESI_SJ_SI_SJ_NS1C_6fusion15FusionCallbacksIS1G_NS1K_17LinearCombinationISI_fSI_fLNS_15FloatRoundStyleE2EEESH_S1J_JEEENS4_5SM1004TMEM4LOAD26SM100_TMEM_LOAD_16dp256b4xESZ_S19_NS4_17SM75_U32x4_LDSM_NENS4_14SM90_TMA_STOREES19_NS4_17SM90_U32x4_STSM_NENS4_39AutoVectorizingCopyWithAssumedAlignmentILi128EEEEEEvvEEEEvNT_6ParamsE,@"STO_CUDA_ENTRY STV_DEFAULT"
_ZN7cutlass13device_kernelINS_4gemm6kernel13GemmUniversalIN4cute5tupleIJiiiiEEENS1_10collective13CollectiveMmaINS1_35MainloopSm100TmaUmmaWarpSpecializedILi9ELi2ELi4ENS5_IJNS4_1CILi1EEESB_SB_EEEEENS5_IJNSA_ILi64EEENSA_ILi224EEENSA_ILi32EEEEEENS_10bfloat16_tENS5_IJlSB_lEEESI_SJ_NS4_8TiledMMAINS4_8MMA_AtomIJNS4_20SM100_MMA_F16BF16_SSISI_SI_fLi64ELi224ELNS4_4UMMA5MajorE0ELSO_0ELNSN_7ScaleInE0ELSP_0EEEEEENS4_6LayoutISC_NS5_IJNSA_ILi0EEEST_ST_EEEEENS5_IJNS4_10UnderscoreESW_SW_EEEEENS4_13SM90_TMA_LOADENS4_14ComposedLayoutINS4_7SwizzleILi2ELi4ELi3EEENS4_18smem_ptr_flag_bitsILi16EEENSS_INS5_IJNSA_ILi8EEESG_EEENS5_IJSG_SB_EEEEEEEvNS4_8identityESZ_S19_vS1A_EENS_8epilogue10collective18CollectiveEpilogueINS1C_23Sm100TmaWarpSpecializedILi2ELi1ELi112ELb1ELb0EEEJSH_NS5_IJNSS_ISE_SB_EENSS_ISF_SB_EEEEESI_SJ_SI_SJ_NS1C_6fusion15FusionCallbacksIS1G_NS1K_17LinearCombinationISI_fSI_fLNS_15FloatRoundStyleE2EEESH_S1J_JEEENS4_5SM1004TMEM4LOAD26SM100_TMEM_LOAD_16dp256b4xESZ_S19_NS4_17SM75_U32x4_LDSM_NENS4_14SM90_TMA_STOREES19_NS4_17SM90_U32x4_STSM_NENS4_39AutoVectorizingCopyWithAssumedAlignmentILi128EEEEEEvvEEEEvNT_6ParamsE:
[----:B------:R-:W1:Y:S01]  /*0000*/  LDC R1, c[0x0][0x37c] ;  /* 0x0000df00ff017b82 */ /* 0x000e620000000800 */
[----:B------:R-:W2:Y:S01]  /*0010*/  S2R R2, SR_TID.X ;  /* 0x0000000000027919 */ /* 0x000ea20000002100 */
[----:B------:R-:W3:Y:S01]  /*0020*/  LDCU.64 UR8, c[0x0][0x890] ;  /* 0x00011200ff0877ac */ /* 0x000ee20008000a00 */
[----:B------:R-:W-:Y:S02]  /*0030*/  PRMT R234, RZ, 0x7610, R234 ;  /* 0x00007610ffea7816 */ /* 0x000fe400000000ea */
[----:B------:R-:W-:Y:S01]  /*0040*/  ELECT P3, URZ, PT ;  /* 0x0000000000ff782f */ /* 0x000fe20003860000 */
[----:B---3--:R-:W-:-:S04]  /*0050*/  UISETP.NE.U32.AND UP0, UPT, UR8, URZ, UPT ;  /* 0x000000ff0800728c */ /* 0x008fc8000bf05070 */
[----:B------:R-:W-:Y:S01]  /*0060*/  UISETP.NE.AND.EX UP0, UPT, UR9, URZ, UPT, UP0 ;  /* 0x000000ff0900728c */ /* 0x000fe2000bf05300 */
[----:B--2---:R-:W-:-:S05]  /*0070*/  SHF.R.U32.HI R235, RZ, 0x5, R2 ;  /* 0x00000005ffeb7819 */ /* 0x004fca0000011602 */
[----:B------:R-:W2:Y:S02]  /*0080*/  SHFL.IDX PT, R0, R235, RZ, 0x1f ;  /* 0x00001fffeb007589 */ /* 0x000ea400000e0000 */
[----:B--2---:R-:W-:Y:S01]  /*0090*/  R2UR UR18, R0 ;  /* 0x00000000001272ca */ /* 0x004fe200000e0000 */
[----:B-1----:R-:W-:-:S14]  /*00a0*/  BRA.U UP0, `(.L_x_0) ;  /* 0x0000000100307547 */ /* 0x002fdc000b800000 */
[----:B------:R-:W1:Y:S02]  /*00b0*/  LDCU.64 UR4, c[0x0][0x888] ;  /* 0x00011100ff0477ac */ /* 0x000e640008000a00 */
[----:B-1----:R-:W-:-:S04]  /*00c0*/  UISETP.NE.U32.AND UP0, UPT, UR4, URZ, UPT ;  /* 0x000000ff0400728c */ /* 0x002fc8000bf05070 */
[----:B------:R-:W-:-:S09]  /*00d0*/  UISETP.NE.AND.EX UP0, UPT, UR5, URZ, UPT, UP0 ;  /* 0x000000ff0500728c */ /* 0x000fd2000bf05300 */
[----:B------:R-:W-:Y:S05]  /*00e0*/  BRA.U !UP0, `(.L_x_1) ;  /* 0x0000000108147547 */ /* 0x000fea000b800000 */
[----:B------:R-:W1:Y:S01]  /*00f0*/  LDC.64 R4, c[0x0][0x888] ;  /* 0x00022200ff047b82 */ /* 0x000e620000000a00 */
[----:B------:R-:W1:Y:S02]  /*0100*/  LDCU.64 UR4, c[0x0][0x358] ;  /* 0x00006b00ff0477ac */ /* 0x000e640008000a00 */
[----:B-1----:R1:W5:Y:S01]  /*0110*/  LDG.E R121, desc[UR4][R4.64] ;  /* 0x0000000404797981 */ /* 0x002362000c1e1900 */
[----:B------:R-:W-:Y:S01]  /*0120*/  HFMA2 R234, -RZ, RZ, 0, 5.9604644775390625e-08 ;  /* 0x00000001ffea7431 */ /* 0x000fe200000001ff */
[----:B------:R-:W-:Y:S05]  /*0130*/  BRA `(.L_x_0) ;  /* 0x00000000000c7947 */ /* 0x000fea0003800000 */
.L_x_1:
[----:B------:R-:W1:Y:S01]  /*0140*/  LDCU UR4, c[0x0][0x880] ;  /* 0x00011000ff0477ac */ /* 0x000e620008000800 */
[----:B------:R-:W-:Y:S01]  /*0150*/  HFMA2 R234, -RZ, RZ, 0, 5.9604644775390625e-08 ;  /* 0x00000001ffea7431 */ /* 0x000fe200000001ff */
[----:B-1----:R-:W-:-:S07]  /*0160*/  MOV R121, UR4 ;  /* 0x0000000400797c02 */ /* 0x002fce0008000f00 */
.L_x_0:
[----:B------:R-:W2:Y:S02]  /*0170*/  LDCU.64 UR4, c[0x0][0x8b0] ;  /* 0x00011600ff0477ac */ /* 0x000ea40008000a00 */
[----:B--2---:R-:W-:-:S04]  /*0180*/  UISETP.NE.U32.AND UP0, UPT, UR4, URZ, UPT ;  /* 0x000000ff0400728c */ /* 0x004fc8000bf05070 */
[----:B------:R-:W-:-:S09]  /*0190*/  UISETP.NE.AND.EX UP0, UPT, UR5, URZ, UPT, UP0 ;  /* 0x000000ff0500728c */ /* 0x000fd2000bf05300 */
[----:B------:R-:W-:Y:S05]  /*01a0*/  BRA.U UP0, `(.L_x_2) ;  /* 0x0000000100287547 */ /* 0x000fea000b800000 */
[----:B------:R-:W2:Y:S02]  /*01b0*/  LDCU.64 UR4, c[0x0][0x8a8] ;  /* 0x00011500ff0477ac */ /* 0x000ea40008000a00 */
[----:B--2---:R-:W-:-:S04]  /*01c0*/  UISETP.NE.U32.AND UP0, UPT, UR4, URZ, UPT ;  /* 0x000000ff0400728c */ /* 0x004fc8000bf05070 */
[----:B------:R-:W-:-:S09]  /*01d0*/  UISETP.NE.AND.EX UP0, UPT, UR5, URZ, UPT, UP0 ;  /* 0x000000ff0500728c */ /* 0x000fd2000bf05300 */
[----:B------:R-:W-:Y:S05]  /*01e0*/  BRA.U !UP0, `(.L_x_3) ;  /* 0x0000000108107547 */ /* 0x000fea000b800000 */
[----:B-1----:R-:W1:Y:S01]  /*01f0*/  LDC.64 R4, c[0x0][0x8a8] ;  /* 0x00022a00ff047b82 */ /* 0x002e620000000a00 */
[----:B------:R-:W1:Y:S02]  /*0200*/  LDCU.64 UR4, c[0x0][0x358] ;  /* 0x00006b00ff0477ac */ /* 0x000e640008000a00 */
[----:B-1----:R2:W5:Y:S01]  /*0210*/  LDG.E R120, desc[UR4][R4.64] ;  /* 0x0000000404787981 */ /* 0x002562000c1e1900 */
[----:B------:R-:W-:Y:S05]  /*0220*/  BRA `(.L_x_2) ;  /* 0x0000000000087947 */ /* 0x000fea0003800000 */
.L_x_3:
[----:B------:R-:W2:Y:S02]  /*0230*/  LDCU UR4, c[0x0][0x8a0] ;  /* 0x00011400ff0477ac */ /* 0x000ea40008000800 */
[----:B--2---:R-:W-:Y:S02]  /*0240*/  MOV R120, UR4 ;  /* 0x0000000400787c02 */ /* 0x004fe40008000f00 */
.L_x_2:
[----:B-12---:R-:W-:Y:S01]  /*0250*/  IMAD.U32 R4, RZ, RZ, UR18 ;  /* 0x00000012ff047e24 */ /* 0x006fe2000f8e00ff */
[----:B------:R-:W-:Y:S04]  /*0260*/  BSSY.RECONVERGENT B0, `(.L_x_4) ;  /* 0x000000c000007945 */ /* 0x000fe80003800200 */
[C---:B------:R-:W-:Y:S02]  /*0270*/  ISETP.NE.OR P1, PT, R4.reuse, 0x1, !P3 ;  /* 0x000000010400780c */ /* 0x040fe40005f25670 */
[----:B------:R-:W-:-:S11]  /*0280*/  ISETP.NE.OR P0, PT, R4, 0x3, !P3 ;  /* 0x000000030400780c */ /* 0x000fd60005f05670 */
[----:B------:R-:W-:Y:S05]  /*0290*/  @P1 BRA `(.L_x_5) ;  /* 0x0000000000201947 */ /* 0x000fea0003800000 */
[----:B------:R-:W1:Y:S02]  /*02a0*/  LDCU.64 UR4, c[0x0][0x348] ;  /* 0x00006900ff0477ac */ /* 0x000e640008000a00 */
[----:B-1----:R-:W-:Y:S02]  /*02b0*/  UIADD3 UR6, UP1, UPT, UR4, 0x80, URZ ;  /* 0x0000008004067890 */ /* 0x002fe4000ff3e0ff */
[----:B------:R-:W-:Y:S02]  /*02c0*/  UIADD3 UR4, UP0, UPT, UR4, 0x180, URZ ;  /* 0x0000018004047890 */ /* 0x000fe4000ff1e0ff */
[----:B------:R-:W-:Y:S02]  /*02d0*/  UIADD3.X UR7, UPT, UPT, URZ, UR5, URZ, UP1, !UPT ;  /* 0x00000005ff077290 */ /* 0x000fe40008ffe4ff */
[----:B------:R-:W-:-:S07]  /*02e0*/  UIADD3.X UR5, UPT, UPT, URZ, UR5, URZ, UP0, !UPT ;  /* 0x00000005ff057290 */ /* 0x000fce00087fe4ff */
[----:B------:R1:W-:Y:S02]  /*02f0*/  UTMACCTL.PF [UR6] ;  /* 0x00000000060079b9 */ /* 0x0003e40008040000 */
[----:B------:R1:W-:Y:S02]  /*0300*/  UTMACCTL.PF [UR4] ;  /* 0x00000000040079b9 */ /* 0x0003e40008040000 */
[----:B-1----:R-:W-:Y:S01]  /*0310*/  NOP ;  /* 0x0000000000007918 */ /* 0x002fe20000000000 */
.L_x_5:
[----:B------:R-:W-:Y:S05]  /*0320*/  BSYNC.RECONVERGENT B0 ;  /* 0x0000000000007941 */ /* 0x000fea0003800200 */
.L_x_4:
[----:B------:R-:W-:Y:S04]  /*0330*/  BSSY.RECONVERGENT B0, `(.L_x_6) ;  /* 0x000000a000007945 */ /* 0x000fe80003800200 */
        /* <DEDUP_REMOVED lines=9> */
.L_x_7:
[----:B------:R-:W-:Y:S05]  /*03d0*/  BSYNC.RECONVERGENT B0 ;  /* 0x0000000000007941 */ /* 0x000fea0003800200 */
.L_x_6:
[----:B------:R-:W1:Y:S01]  /*03e0*/  LDCU.64 UR4, c[0x0][0x888] ;  /* 0x00011100ff0477ac */ /* 0x000e620008000a00 */
[----:B------:R-:W-:Y:S02]  /*03f0*/  UISETP.EQ.U32.AND UP1, UPT, UR8, URZ, UPT ;  /* 0x000000ff0800728c */ /* 0x000fe4000bf22070 */
[----:B------:R-:W-:Y:S02]  /*0400*/  UPLOP3.LUT UP3, UPT, UPT, UPT, UPT, 0x80, 0x8 ;  /* 0x000000000008789c */ /* 0x000fe40003f6f070 */
[----:B-1----:R-:W-:-:S04]  /*0410*/  UISETP.NE.U32.AND UP0, UPT, UR4, URZ, UPT ;  /* 0x000000ff0400728c */ /* 0x002fc8000bf05070 */
[----:B------:R-:W-:-:S04]  /*0420*/  UISETP.NE.AND.EX UP2, UPT, UR5, URZ, UPT, UP0 ;  /* 0x000000ff0500728c */ /* 0x000fc8000bf45300 */
[----:B------:R-:W-:-:S04]  /*0430*/  UISETP.EQ.OR.EX UP4, UPT, UR9, URZ, !UP2, UP1 ;  /* 0x000000ff0900728c */ /* 0x000fc8000d782710 */
[----:B------:R-:W-:-:S06]  /*0440*/  UP2UR UR4, UPR, URZ, 0x10 ;  /* 0x00000010ff047883 */ /* 0x000fcc0008000000 */
[----:B------:R-:W-:Y:S01]  /*0450*/  MOV R236, UR4 ;  /* 0x0000000400ec7c02 */ /* 0x000fe20008000f00 */
[----:B------:R-:W-:Y:S06]  /*0460*/  BRA.U !UP4, `(.L_x_8) ;  /* 0x000000010c207547 */ /* 0x000fec000b800000 */
[----:B------:R-:W-:Y:S01]  /*0470*/  UISETP.NE.U32.AND UP1, UPT, UR8, URZ, UPT ;  /* 0x000000ff0800728c */ /* 0x000fe2000bf25070 */
[----:B-----5:R-:W-:Y:S01]  /*0480*/  FSETP.NEU.AND P0, PT, R121, RZ, PT ;  /* 0x000000ff7900720b */ /* 0x020fe20003f0d000 */
[----:B------:R-:W-:Y:S02]  /*0490*/  USEL UR4, URZ, 0xffffffff, UP2 ;  /* 0xffffffffff047887 */ /* 0x000fe40009000000 */
[----:B------:R-:W-:-:S10]  /*04a0*/  UISETP.NE.AND.EX UP1, UPT, UR9, URZ, UPT, UP1 ;  /* 0x000000ff0900728c */ /* 0x000fd4000bf25310 */
[----:B------:R-:W-:Y:S01]  /*04b0*/  VOTEU.ANY UP0, P0 ;  /* 0x0000000000ff7886 */ /* 0x000fe20000000100 */
[----:B------:R-:W-:-:S04]  /*04c0*/  @!UP1 USEL UR4, URZ, 0xffffffff, UP0 ;  /* 0xffffffffff049887 */ /* 0x000fc80008000000 */
[----:B------:R-:W-:-:S04]  /*04d0*/  ULOP3.LUT UR4, UR4, 0x1, URZ, 0xc0, !UPT ;  /* 0x0000000104047892 */ /* 0x000fc8000f8ec0ff */
[----:B------:R-:W-:-:S11]  /*04e0*/  UISETP.NE.U32.AND UP3, UPT, UR4, 0x1, UPT ;  /* 0x000000010400788c */ /* 0x000fd6000bf65070 */
.L_x_8:
[----:B------:R-:W1:Y:S01]  /*04f0*/  SHFL.IDX PT, R0, R235, RZ, 0x1f ;  /* 0x00001fffeb007589 */ /* 0x000e6200000e0000 */
[----:B------:R-:W-:-:S04]  /*0500*/  UISETP.NE.AND UP0, UPT, UR18, 0x2, UPT ;  /* 0x000000021200788c */ /* 0x000fc8000bf05270 */
[----:B------:R-:W-:Y:S01]  /*0510*/  USEL UR53, URZ, 0x1, UP0 ;  /* 0x00000001ff357887 */ /* 0x000fe20008000000 */
[----:B-1----:R-:W-:-:S13]  /*0520*/  ISETP.NE.AND P0, PT, R0, RZ, PT ;  /* 0x000000ff0000720c */ /* 0x002fda0003f05270 */
[----:B------:R-:W-:Y:S05]  /*0530*/  @P0 BRA `(.L_x_9) ;  /* 0x00000000007c0947 */ /* 0x000fea0003800000 */
[----:B------:R-:W-:Y:S01]  /*0540*/  ELECT P0, URZ, PT ;  /* 0x0000000000ff782f */ /* 0x000fe20003800000 */
[----:B------:R-:W-:-:S12]  /*0550*/  BSSY.RECONVERGENT B0, `(.L_x_9) ;  /* 0x000001d000007945 */ /* 0x000fd80003800200 */
[----:B------:R-:W-:Y:S05]  /*0560*/  @!P0 BRA `(.L_x_10) ;  /* 0x00000000006c8947 */ /* 0x000fea0003800000 */
[----:B------:R-:W1:Y:S01]  /*0570*/  S2UR UR4, SR_CgaCtaId ;  /* 0x00000000000479c3 */ /* 0x000e620000008800 */
[----:B------:R-:W-:Y:S01]  /*0580*/  UMOV UR5, 0x400 ;  /* 0x0000040000057882 */ /* 0x000fe20000000000 */
[----:B------:R-:W-:Y:S02]  /*0590*/  UMOV UR6, 0x1 ;  /* 0x0000000100067882 */ /* 0x000fe40000000000 */
[----:B------:R-:W-:-:S04]  /*05a0*/  UIADD3 UR6, UPT, UPT, -UR6, 0x100000, URZ ;  /* 0x0010000006067890 */ /* 0x000fc8000fffe1ff */
[----:B------:R-:W-:Y:S02]  /*05b0*/  USHF.L.U32 UR7, UR6, 0xb, URZ ;  /* 0x0000000b06077899 */ /* 0x000fe400080006ff */
[----:B------:R-:W-:Y:S02]  /*05c0*/  USHF.L.U32 UR6, UR6, 0x1, URZ ;  /* 0x0000000106067899 */ /* 0x000fe400080006ff */
[----:B-1----:R-:W-:Y:S01]  /*05d0*/  ULEA UR4, UR4, UR5, 0x18 ;  /* 0x0000000504047291 */ /* 0x002fe2000f8ec0ff */
[----:B------:R-:W1:Y:S11]  /*05e0*/  FENCE.VIEW.ASYNC.S ;  /* 0x00000000000073c6 */ /* 0x000e760000000000 */
[----:B-1----:R1:W2:Y:S01]  /*05f0*/  SYNCS.EXCH.64 URZ, [UR4], UR6 ;  /* 0x0000000604ff75b2 */ /* 0x0022a20008000100 */
[----:B------:R1:W3:Y:S01]  /*0600*/  SYNCS.EXCH.64 URZ, [UR4+0x48], UR6 ;  /* 0x0000480604ff75b2 */ /* 0x0002e20008000100 */
[----:B------:R1:W4:Y:S01]  /*0610*/  SYNCS.EXCH.64 URZ, [UR4+0x8], UR6 ;  /* 0x0000080604ff75b2 */ /* 0x0003220008000100 */
[----:B------:R1:W1:Y:S01]  /*0620*/  SYNCS.EXCH.64 URZ, [UR4+0x50], UR6 ;  /* 0x0000500604ff75b2 */ /* 0x0002620008000100 */
        /* <DEDUP_REMOVED lines=14> */
[----:B------:R-:W-:Y:S01]  /*0710*/  NOP ;  /* 0x0000000000007918 */ /* 0x000fe20000000000 */
.L_x_10:
[----:B-1----:R-:W-:Y:S05]  /*0720*/  BSYNC.RECONVERGENT B0 ;  /* 0x0000000000007941 */ /* 0x002fea0003800200 */
.L_x_9:
[----:B------:R-:W1:Y:S01]  /*0730*/  SHFL.IDX PT, R0, R235, RZ, 0x1f ;  /* 0x00001fffeb007589 */ /* 0x000e6200000e0000 */
[----:B------:R-:W-:Y:S01]  /*0740*/  NOP ;  /* 0x0000000000007918 */ /* 0x000fe20000000000 */
[----:B-1----:R-:W-:-:S13]  /*0750*/  ISETP.NE.AND P0, PT, R0, 0x1, PT ;  /* 0x000000010000780c */ /* 0x002fda0003f05270 */
[----:B------:R-:W-:Y:S05]  /*0760*/  @P0 BRA `(.L_x_11) ;  /* 0x0000000000480947 */ /* 0x000fea0003800000 */
[----:B------:R-:W1:Y:S01]  /*0770*/  S2UR UR4, SR_CgaCtaId ;  /* 0x00000000000479c3 */ /* 0x000e620000008800 */
[----:B------:R-:W-:Y:S01]  /*0780*/  UMOV UR5, 0x400 ;  /* 0x0000040000057882 */ /* 0x000fe20000000000 */
[----:B------:R-:W-:Y:S01]  /*0790*/  UMOV UR8, 0x20 ;  /* 0x0000002000087882 */ /* 0x000fe20000000000 */
[----:B------:R-:W-:Y:S01]  /*07a0*/  UMOV UR6, 0x80 ;  /* 0x0000008000067882 */ /* 0x000fe20000000000 */
[----:B------:R-:W-:-:S04]  /*07b0*/  UIADD3 UR8, UPT, UPT, -UR8, 0x100000, URZ ;  /* 0x0010000008087890 */ /* 0x000fc8000fffe1ff */
[----:B------:R-:W-:Y:S02]  /*07c0*/  USHF.L.U32 UR9, UR8, 0xb, URZ ;  /* 0x0000000b08097899 */ /* 0x000fe400080006ff */
[----:B------:R-:W-:Y:S02]  /*07d0*/  USHF.L.U32 UR8, UR8, 0x1, URZ ;  /* 0x0000000108087899 */ /* 0x000fe400080006ff */
[----:B------:R-:W-:-:S04]  /*07e0*/  UIADD3 UR6, UPT, UPT, -UR6, 0x100000, URZ ;  /* 0x0010000006067890 */ /* 0x000fc8000fffe1ff */
[----:B------:R-:W-:Y:S02]  /*07f0*/  USHF.L.U32 UR7, UR6, 0xb, URZ ;  /* 0x0000000b06077899 */ /* 0x000fe400080006ff */
[----:B------:R-:W-:Y:S01]  /*0800*/  USHF.L.U32 UR6, UR6, 0x1, URZ ;  /* 0x0000000106067899 */ /* 0x000fe200080006ff */
[----:B------:R-:W-:Y:S01]  /*0810*/  ELECT P0, URZ, PT ;  /* 0x0000000000ff782f */ /* 0x000fe20003800000 */
[----:B-1----:R-:W-:Y:S01]  /*0820*/  ULEA UR4, UR4, UR5, 0x18 ;  /* 0x0000000504047291 */ /* 0x002fe2000f8ec0ff */
[----:B------:R-:W1:Y:S11]  /*0830*/  FENCE.VIEW.ASYNC.S ;  /* 0x00000000000073c6 */ /* 0x000e760000000000 */
[----:B-1----:R1:W1:Y:S01]  /*0840*/  SYNCS.EXCH.64 URZ, [UR4+0x90], UR8 ;  /* 0x0000900804ff75b2 */ /* 0x0022620008000100 */
[----:B------:R1:W1:Y:S01]  /*0850*/  SYNCS.EXCH.64 URZ, [UR4+0xa0], UR6 ;  /* 0x0000a00604ff75b2 */ /* 0x0002620008000100 */
[----:B------:R1:W1:Y:S01]  /*0860*/  SYNCS.EXCH.64 URZ, [UR4+0x98], UR8 ;  /* 0x0000980804ff75b2 */ /* 0x0002620008000100 */
[----:B------:R1:W1:Y:S01]  /*0870*/  SYNCS.EXCH.64 URZ, [UR4+0xa8], UR6 ;  /* 0x0000a80604ff75b2 */ /* 0x0002620008000100 */
[----:B------:R-:W-:Y:S01]  /*0880*/  NOP ;  /* 0x0000000000007918 */ /* 0x000fe20000000000 */
.L_x_11:
[----:B------:R-:W2:Y:S01]  /*0890*/  SHFL.IDX PT, R0, R235, RZ, 0x1f ;  /* 0x00001fffeb007589 */ /* 0x000ea200000e0000 */
[----:B------:R-:W-:Y:S01]  /*08a0*/  NOP ;  /* 0x0000000000007918 */ /* 0x000fe20000000000 */
[----:B--2---:R-:W-:-:S13]  /*08b0*/  ISETP.NE.AND P0, PT, R0, 0x3, PT ;  /* 0x000000030000780c */ /* 0x004fda0003f05270 */
[----:B------:R-:W-:Y:S05]  /*08c0*/  @P0 BRA `(.L_x_12) ;  /* 0x0000000000300947 */ /* 0x000fea0003800000 */
[----:B-1----:R-:W1:Y:S01]  /*08d0*/  S2UR UR4, SR_CgaCtaId ;  /* 0x00000000000479c3 */ /* 0x002e620000008800 */
[----:B------:R-:W-:Y:S01]  /*08e0*/  UMOV UR6, 0x400 ;  /* 0x0000040000067882 */ /* 0x000fe20000000000 */
[----:B------:R-:W-:Y:S01]  /*08f0*/  UMOV UR5, 0x20 ;  /* 0x0000002000057882 */ /* 0x000fe20000000000 */
[----:B------:R-:W-:Y:S01]  /*0900*/  ELECT P0, URZ, PT ;  /* 0x0000000000ff782f */ /* 0x000fe20003800000 */
[----:B-1----:R-:W-:Y:S02]  /*0910*/  ULEA UR6, UR4, UR6, 0x18 ;  /* 0x0000000604067291 */ /* 0x002fe4000f8ec0ff */
[----:B------:R-:W-:-:S04]  /*0920*/  UIADD3 UR4, UPT, UPT, -UR5, 0x100000, URZ ;  /* 0x0010000005047890 */ /* 0x000fc8000fffe1ff */
[----:B------:R-:W-:Y:S02]  /*0930*/  USHF.L.U32 UR5, UR4, 0xb, URZ ;  /* 0x0000000b04057899 */ /* 0x000fe400080006ff */
[----:B------:R-:W-:Y:S01]  /*0940*/  USHF.L.U32 UR4, UR4, 0x1, URZ ;  /* 0x0000000104047899 */ /* 0x000fe200080006ff */
[----:B------:R-:W1:Y:S11]  /*0950*/  FENCE.VIEW.ASYNC.S ;  /* 0x00000000000073c6 */ /* 0x000e760000000000 */
[----:B-1----:R2:W1:Y:S01]  /*0960*/  SYNCS.EXCH.64 URZ, [UR6+0xb0], UR4 ;  /* 0x0000b00406ff75b2 */ /* 0x0024620008000100 */
[----:B------:R2:W1:Y:S02]  /*0970*/  SYNCS.EXCH.64 URZ, [UR6+0xb8], UR4 ;  /* 0x0000b80406ff75b2 */ /* 0x0004640008000100 */
[----:B--2---:R-:W-:Y:S01]  /*0980*/  NOP ;  /* 0x0000000000007918 */ /* 0x004fe20000000000 */
.L_x_12:
[----:B------:R-:W2:Y:S01]  /*0990*/  SHFL.IDX PT, R0, R235, RZ, 0x1f ;  /* 0x00001fffeb007589 */ /* 0x000ea200000e0000 */
[----:B------:R-:W-:Y:S01]  /*09a0*/  NOP ;  /* 0x0000000000007918 */ /* 0x000fe20000000000 */
[----:B--2---:R-:W-:-:S13]  /*09b0*/  ISETP.NE.AND P0, PT, R0, 0x4, PT ;  /* 0x000000040000780c */ /* 0x004fda0003f05270 */
[----:B------:R-:W-:Y:S05]  /*09c0*/  @P0 BRA `(.L_x_13) ;  /* 0x00000000004c0947 */ /* 0x000fea0003800000 */
[----:B-1----:R-:W1:Y:S01]  /*09d0*/  S2UR UR6, SR_CgaCtaId ;  /* 0x00000000000679c3 */ /* 0x002e620000008800 */
[----:B------:R-:W-:Y:S01]  /*09e0*/  UMOV UR4, 0x100 ;  /* 0x0000010000047882 */ /* 0x000fe20000000000 */
[----:B------:R-:W-:Y:S01]  /*09f0*/  UMOV UR5, 0x400 ;  /* 0x0000040000057882 */ /* 0x000fe20000000000 */
[----:B------:R-:W-:Y:S01]  /*0a00*/  USEL UR4, UR4, 0xe0, UP3 ;  /* 0x000000e004047887 */ /* 0x000fe20009800000 */
[----:B------:R-:W-:Y:S01]  /*0a10*/  UMOV UR8, 0x1 ;  /* 0x0000000100087882 */ /* 0x000fe20000000000 */
[----:B------:R-:W-:Y:S01]  /*0a20*/  ELECT P0, URZ, PT ;  /* 0x0000000000ff782f */ /* 0x000fe20003800000 */
[----:B------:R-:W-:-:S04]  /*0a30*/  UIADD3 UR8, UPT, UPT, -UR8, 0x100000, URZ ;  /* 0x0010000008087890 */ /* 0x000fc8000fffe1ff */
[----:B------:R-:W-:Y:S02]  /*0a40*/  USHF.L.U32 UR9, UR8, 0xb, URZ ;  /* 0x0000000b08097899 */ /* 0x000fe400080006ff */
[----:B------:R-:W-:Y:S02]  /*0a50*/  USHF.L.U32 UR8, UR8, 0x1, URZ ;  /* 0x0000000108087899 */ /* 0x000fe400080006ff */
[----:B-1----:R-:W-:Y:S02]  /*0a60*/  ULEA UR6, UR6, UR5, 0x18 ;  /* 0x0000000506067291 */ /* 0x002fe4000f8ec0ff */
[----:B------:R-:W-:-:S04]  /*0a70*/  UIADD3 UR4, UPT, UPT, -UR4, 0x100000, URZ ;  /* 0x0010000004047890 */ /* 0x000fc8000fffe1ff */
[----:B------:R-:W-:Y:S02]  /*0a80*/  USHF.L.U32 UR5, UR4, 0xb, URZ ;  /* 0x0000000b04057899 */ /* 0x000fe400080006ff */
[----:B------:R-:W-:Y:S01]  /*0a90*/  USHF.L.U32 UR4, UR4, 0x1, URZ ;  /* 0x0000000104047899 */ /* 0x000fe200080006ff */
[----:B------:R-:W1:Y:S03]  /*0aa0*/  FENCE.VIEW.ASYNC.S ;  /* 0x00000000000073c6 */ /* 0x000e660000000000 */
[----:B-1----:R2:W1:Y:S08]  /*0ab0*/  SYNCS.EXCH.64 URZ, [UR6+0xc0], UR8 ;  /* 0x0000c00806ff75b2 */ /* 0x0024700008000100 */
[----:B------:R2:W1:Y:S01]  /*0ac0*/  SYNCS.EXCH.64 URZ, [UR6+0xd0], UR4 ;  /* 0x0000d00406ff75b2 */ /* 0x0004620008000100 */
[----:B------:R2:W1:Y:S01]  /*0ad0*/  SYNCS.EXCH.64 URZ, [UR6+0xc8], UR8 ;  /* 0x0000c80806ff75b2 */ /* 0x0004620008000100 */
[----:B------:R2:W1:Y:S02]  /*0ae0*/  SYNCS.EXCH.64 URZ, [UR6+0xd8], UR4 ;  /* 0x0000d80406ff75b2 */ /* 0x0004640008000100 */
[----:B--2---:R-:W-:Y:S01]  /*0af0*/  NOP ;  /* 0x0000000000007918 */ /* 0x004fe20000000000 */
.L_x_13:
[----:B------:R-:W2:Y:S01]  /*0b00*/  SHFL.IDX PT, R0, R235, RZ, 0x1f ;  /* 0x00001fffeb007589 */ /* 0x000ea200000e0000 */
[----:B------:R-:W-:Y:S01]  /*0b10*/  NOP ;  /* 0x0000000000007918 */ /* 0x000fe20000000000 */
[----:B--2---:R-:W-:-:S13]  /*0b20*/  ISETP.NE.AND P0, PT, R0, 0x5, PT ;  /* 0x000000050000780c */ /* 0x004fda0003f05270 */
[----:B------:R-:W-:Y:S05]  /*0b30*/  @P0 BRA `(.L_x_14) ;  /* 0x0000000000580947 */ /* 0x000fea0003800000 */
[----:B-1----:R-:W1:Y:S01]  /*0b40*/  S2UR UR4, SR_CgaCtaId ;  /* 0x00000000000479c3 */ /* 0x002e620000008800 */
        /* <DEDUP_REMOVED lines=16> */
[----:B------:R2:W1:Y:S01]  /*0c50*/  SYNCS.EXCH.64 URZ, [UR4+0xf0], UR8 ;  /* 0x0000f00804ff75b2 */ /* 0x0004620008000100 */
[----:B------:R2:W1:Y:S01]  /*0c60*/  SYNCS.EXCH.64 URZ, [UR4+0x110], UR6 ;  /* 0x0001100604ff75b2 */ /* 0x0004620008000100 */
[----:B------:R2:W1:Y:S01]  /*0c70*/  SYNCS.EXCH.64 URZ, [UR4+0xf8], UR8 ;  /* 0x0000f80804ff75b2 */ /* 0x0004620008000100 */
[----:B------:R2:W1:Y:S02]  /*0c80*/  SYNCS.EXCH.64 URZ, [UR4+0x118], UR6 ;  /* 0x0001180604ff75b2 */ /* 0x0004640008000100 */
[----:B--2---:R-:W-:Y:S01]  /*0c90*/  NOP ;  /* 0x0000000000007918 */ /* 0x004fe20000000000 */
.L_x_14:
[----:B------:R-:W2:Y:S01]  /*0ca0*/  SHFL.IDX PT, R0, R235, RZ, 0x1f ;  /* 0x00001fffeb007589 */ /* 0x000ea200000e0000 */
[----:B------:R-:W1:Y:S01]  /*0cb0*/  S2UR UR46, SR_CTAID.X ;  /* 0x00000000002e79c3 */ /* 0x000e620000002500 */
[----:B------:R-:W-:-:S07]  /*0cc0*/  NOP ;  /* 0x0000000000007918 */ /* 0x000fce0000000000 */
[----:B------:R-:W1:Y:S01]  /*0cd0*/  S2UR UR47, SR_CTAID.Y ;  /* 0x00000000002f79c3 */ /* 0x000e620000002600 */
[----:B--2---:R-:W-:-:S13]  /*0ce0*/  ISETP.NE.AND P0, PT, R0, 0x3, PT ;  /* 0x000000030000780c */ /* 0x004fda0003f05270 */
[----:B-1----:R-:W-:Y:S05]  /*0cf0*/  @P0 BRA `(.L_x_15) ;  /* 0x0000000000380947 */ /* 0x002fea0003800000 */
[----:B------:R-:W1:Y:S01]  /*0d00*/  S2UR UR4, SR_CgaCtaId ;  /* 0x00000000000479c3 */ /* 0x000e620000008800 */
[----:B------:R-:W-:Y:S01]  /*0d10*/  UMOV UR5, 0x400 ;  /* 0x0000040000057882 */ /* 0x000fe20000000000 */
[----:B------:R-:W-:Y:S01]  /*0d20*/  UMOV UR6, 0x20 ;  /* 0x0000002000067882 */ /* 0x000fe20000000000 */
[----:B------:R-:W-:Y:S01]  /*0d30*/  ELECT P0, URZ, PT ;  /* 0x0000000000ff782f */ /* 0x000fe20003800000 */
[----:B------:R-:W-:-:S04]  /*0d40*/  UIADD3 UR6, UPT, UPT, -UR6, 0x100000, URZ ;  /* 0x0010000006067890 */ /* 0x000fc8000fffe1ff */
[----:B------:R-:W-:Y:S02]  /*0d50*/  USHF.L.U32 UR7, UR6, 0xb, URZ ;  /* 0x0000000b06077899 */ /* 0x000fe400080006ff */
[----:B------:R-:W-:Y:S02]  /*0d60*/  USHF.L.U32 UR6, UR6, 0x1, URZ ;  /* 0x0000000106067899 */ /* 0x000fe400080006ff */
[----:B-1----:R-:W-:Y:S01]  /*0d70*/  ULEA UR4, UR4, UR5, 0x18 ;  /* 0x0000000504047291 */ /* 0x002fe2000f8ec0ff */
[----:B------:R-:W1:Y:S11]  /*0d80*/  FENCE.VIEW.ASYNC.S ;  /* 0x00000000000073c6 */ /* 0x000e760000000000 */
[----:B-1----:R1:W2:Y:S01]  /*0d90*/  SYNCS.EXCH.64 URZ, [UR4+0x120], UR6 ;  /* 0x0001200604ff75b2 */ /* 0x0022a20008000100 */
[----:B------:R1:W1:Y:S01]  /*0da0*/  SYNCS.EXCH.64 URZ, [UR4+0x130], UR6 ;  /* 0x0001300604ff75b2 */ /* 0x0002620008000100 */
[----:B------:R1:W1:Y:S01]  /*0db0*/  SYNCS.EXCH.64 URZ, [UR4+0x128], UR6 ;  /* 0x0001280604ff75b2 */ /* 0x0002620008000100 */
[----:B------:R1:W1:Y:S01]  /*0dc0*/  SYNCS.EXCH.64 URZ, [UR4+0x138], UR6 ;  /* 0x0001380604ff75b2 */ /* 0x0002620008000100 */
[----:B------:R-:W-:Y:S01]  /*0dd0*/  NOP ;  /* 0x0000000000007918 */ /* 0x000fe20000000000 */
.L_x_15:
[----:B------:R-:W-:-:S05]  /*0de0*/  CS2R.32 R3, SR_CgaSize ;  /* 0x0000000000037805 */ /* 0x000fca0000008a00 */
[----:B------:R-:W-:-:S05]  /*0df0*/  IMAD R3, R3, -0xa0, RZ ;  /* 0xffffff6003037824 */ /* 0x000fca00078e02ff */
[----:B------:R-:W-:-:S14]  /*0e00*/  R2UR UR5, R3 ;  /* 0x00000000030572ca */ /* 0x000fdc00000e0000 */
[----:B------:R-:W3:Y:S01]  /*0e10*/  LDCU UR5, c[0x0][UR5+0x2b0] ;  /* 0x00005600050577ac */ /* 0x000ee20008000800 */
[----:B------:R-:W-:Y:S01]  /*0e20*/  I2FP.F32.U32 R3, UR46 ;  /* 0x0000002e00037c45 */ /* 0x000fe20008201000 */
[----:B------:R-:W-:Y:S01]  /*0e30*/  NOP ;  /* 0x0000000000007918 */ /* 0x000fe20000000000 */
[----:B------:R-:W-:Y:S02]  /*0e40*/  I2FP.F32.U32 R0, UR47 ;  /* 0x0000002f00007c45 */ /* 0x000fe40008201000 */
[----:B------:R-:W-:-:S06]  /*0e50*/  RPCMOV.32 Rpc.LO, R2 ;  /* 0x0000000200007352 */ /* 0x000fcc0000000000 */
[----:B------:R-:W-:-:S05]  /*0e60*/  CS2R.32 R2, SR_CgaSize ;  /* 0x0000000000027805 */ /* 0x000fca0000008a00 */
[----:B------:R-:W-:-:S05]  /*0e70*/  IMAD R2, R2, -0xa0, RZ ;  /* 0xffffff6002027824 */ /* 0x000fca00078e02ff */
[----:B-1----:R-:W-:Y:S02]  /*0e80*/  R2UR UR4, R2 ;  /* 0x00000000020472ca */ /* 0x002fe400000e0000 */
[----:B------:R-:W-:-:S12]  /*0e90*/  RPCMOV.32 R2, Rpc.LO ;  /* 0x0000000000027353 */ /* 0x000fd80000000000 */
[----:B------:R-:W1:Y:S01]  /*0ea0*/  LDCU UR4, c[0x0][UR4+0x2b4] ;  /* 0x00005680040477ac */ /* 0x000e620008000800 */
[----:B------:R-:W1:Y:S01]  /*0eb0*/  S2UR UR36, SR_CTAID.Z ;  /* 0x00000000002479c3 */ /* 0x000e620000002700 */
[----:B------:R-:W4:Y:S01]  /*0ec0*/  LDCU UR19, c[0x0][0xb24] ;  /* 0x00016480ff1377ac */ /* 0x000f220008000800 */
[----:B------:R-:W-:-:S06]  /*0ed0*/  RPCMOV.32 Rpc.LO, R2 ;  /* 0x0000000200007352 */ /* 0x000fcc0000000000 */
[----:B------:R-:W-:-:S05]  /*0ee0*/  CS2R.32 R2, SR_CgaSize ;  /* 0x0000000000027805 */ /* 0x000fca0000008a00 */
[----:B------:R-:W-:-:S05]  /*0ef0*/  IMAD R2, R2, -0xa0, RZ ;  /* 0xffffff6002027824 */ /* 0x000fca00078e02ff */
[----:B------:R-:W-:Y:S02]  /*0f00*/  R2UR UR61, R2 ;  /* 0x00000000023d72ca */ /* 0x000fe400000e0000 */
[----:B------:R-:W-:-:S12]  /*0f10*/  RPCMOV.32 R2, Rpc.LO ;  /* 0x0000000000027353 */ /* 0x000fd80000000000 */
[----:B------:R-:W2:Y:S01]  /*0f20*/  LDCU UR61, c[0x0][UR61+0x2a0] ;  /* 0x000054003d3d77ac */ /* 0x000ea20008000800 */
[----:B------:R-:W-:-:S06]  /*0f30*/  RPCMOV.32 Rpc.LO, R2 ;  /* 0x0000000200007352 */ /* 0x000fcc0000000000 */
[----:B------:R-:W-:-:S05]  /*0f40*/  CS2R.32 R2, SR_CgaSize ;  /* 0x0000000000027805 */ /* 0x000fca0000008a00 */
[----:B------:R-:W-:-:S05]  /*0f50*/  IMAD R2, R2, -0xa0, RZ ;  /* 0xffffff6002027824 */ /* 0x000fca00078e02ff */
[----:B------:R-:W-:Y:S02]  /*0f60*/  R2UR UR60, R2 ;  /* 0x00000000023c72ca */ /* 0x000fe400000e0000 */
[----:B------:R-:W-:-:S12]  /*0f70*/  RPCMOV.32 R2, Rpc.LO ;  /* 0x0000000000027353 */ /* 0x000fd80000000000 */
[----:B------:R-:W2:Y:S01]  /*0f80*/  LDCU UR60, c[0x0][UR60+0x2a4] ;  /* 0x000054803c3c77ac */ /* 0x000ea20008000800 */
[----:B---3--:R-:W-:Y:S01]  /*0f90*/  FMUL R3, R3, UR5 ;  /* 0x0000000503037c20 */ /* 0x008fe20008400000 */
[----:B-1----:R-:W-:-:S05]  /*0fa0*/  FMUL R0, R0, UR4 ;  /* 0x0000000400007c20 */ /* 0x002fca0008400000 */
[----:B------:R-:W1:Y:S01]  /*0fb0*/  F2I.U32.TRUNC.NTZ R3, R3 ;  /* 0x0000000300037305 */ /* 0x000e62000020f000 */
[----:B----4-:R-:W-:-:S07]  /*0fc0*/  UISETP.GE.AND UP0, UPT, UR19, 0x1, UPT ;  /* 0x000000011300788c */ /* 0x010fce000bf06270 */
[----:B------:R-:W3:Y:S01]  /*0fd0*/  F2I.U32.TRUNC.NTZ R0, R0 ;  /* 0x0000000000007305 */ /* 0x000ee2000020f000 */
[----:B-1----:R-:W-:Y:S02]  /*0fe0*/  R2UR UR4, R3 ;  /* 0x00000000030472ca */ /* 0x002fe400000e0000 */
[----:B---3--:R-:W-:-:S11]  /*0ff0*/  R2UR UR6, R0 ;  /* 0x00000000000672ca */ /* 0x008fd600000e0000 */
[----:B------:R-:W-:-:S04]  /*1000*/  UIADD3 UR5, UPT, UPT, -UR4, URZ, URZ ;  /* 0x000000ff04057290 */ /* 0x000fc8000fffe1ff */
[----:B--2---:R-:W-:Y:S02]  /*1010*/  UIMAD UR61, UR61, UR5, UR46 ;  /* 0x000000053d3d72a4 */ /* 0x004fe4000f8e022e */
[----:B------:R-:W-:-:S04]  /*1020*/  UIADD3 UR4, UPT, UPT, -UR6, URZ, URZ ;  /* 0x000000ff06047290 */ /* 0x000fc8000fffe1ff */
[----:B------:R-:W-:Y:S01]  /*1030*/  UIMAD UR60, UR60, UR4, UR47 ;  /* 0x000000043c3c72a4 */ /* 0x000fe2000f8e022f */
[----:B------:R-:W-:Y:S06]  /*1040*/  BAR.SYNC.DEFER_BLOCKING 0x0 ;  /* 0x0000000000007b1d */ /* 0x000fec0000010000 */
[----:B------:R-:W-:Y:S05]  /*1050*/  BRA.U !UP0, `(.L_x_16) ;  /* 0x0000000108d47547 */ /* 0x000fea000b800000 */
[----:B------:R-:W1:Y:S01]  /*1060*/  LDCU.128 UR20, c[0x0][0xb10] ;  /* 0x00016200ff1477ac */ /* 0x000e620008000c00 */
[----:B------:R-:W2:Y:S01]  /*1070*/  LDCU UR6, c[0x0][0x370] ;  /* 0x00006e00ff0677ac */ /* 0x000ea20008000800 */
[----:B------:R-:W3:Y:S01]  /*1080*/  LDCU UR4, c[0x0][0x374] ;  /* 0x00006e80ff0477ac */ /* 0x000ee20008000800 */
[----:B------:R-:W4:Y:S01]  /*1090*/  LDCU UR24, c[0x0][0xb0c] ;  /* 0x00016180ff1877ac */ /* 0x000f220008000800 */
[----:B------:R-:W4:Y:S01]  /*10a0*/  LDCU UR5, c[0x0][0xb20] ;  /* 0x00016400ff0577ac */ /* 0x000f220008000800 */
[----:B------:R-:W4:Y:S01]  /*10b0*/  LDCU.64 UR16, c[0x0][0xb28] ;  /* 0x00016500ff1077ac */ /* 0x000f220008000a00 */
[----:B-1----:R-:W-:Y:S02]  /*10c0*/  UISETP.NE.AND UP0, UPT, UR22, 0x1, UPT ;  /* 0x000000011600788c */ /* 0x002fe4000bf05270 */
[----:B---3--:R-:W-:Y:S02]  /*10d0*/  UIMAD.WIDE.U32 UR8, UR4, UR23, URZ ;  /* 0x00000017040872a5 */ /* 0x008fe4000f8e00ff */
[----:B--2---:R-:W-:-:S02]  /*10e0*/  UIMAD.WIDE.U32 UR10, UR6, UR20, URZ ;  /* 0x00000014060a72a5 */ /* 0x004fc4000f8e00ff */
[----:B----4-:R-:W-:Y:S02]  /*10f0*/  UISETP.NE.AND UP1, UPT, UR24, 0x1, UPT ;  /* 0x000000011800788c */ /* 0x010fe4000bf25270 */
[----:B------:R-:W-:Y:S01]  /*1100*/  UISETP.NE.AND UP4, UPT, UR19, 0x1, UPT ;  /* 0x000000011300788c */ /* 0x000fe2000bf85270 */
[----:B------:R-:W-:Y:S02]  /*1110*/  UMOV UR8, UR9 ;  /* 0x0000000900087c82 */ /* 0x000fe40008000000 */
[----:B------:R-:W-:Y:S01]  /*1120*/  UMOV UR10, UR11 ;  /* 0x0000000b000a7c82 */ /* 0x000fe20008000000 */
[----:B------:R-:W-:Y:S02]  /*1130*/  @UP0 USHF.R.U32.HI UR4, URZ, UR5, UR8 ;  /* 0x00000005ff040299 */ /* 0x000fe40008011608 */
[----:B------:R-:W-:Y:S02]  /*1140*/  UIMAD.WIDE.U32 UR12, UR47, UR23, URZ ;  /* 0x000000172f0c72a5 */ /* 0x000fe4000f8e00ff */
[----:B------:R-:W-:-:S02]  /*1150*/  UIMAD.WIDE.U32 UR8, UR4, UR16, URZ ;  /* 0x00000010040872a5 */ /* 0x000fc4000f8e00ff */
[----:B------:R-:W-:Y:S02]  /*1160*/  @UP1 USHF.R.U32.HI UR6, URZ, UR21, UR10 ;  /* 0x00000015ff061299 */ /* 0x000fe4000801160a */
[----:B------:R-:W-:Y:S02]  /*1170*/  UIMAD.WIDE.U32 UR14, UR46, UR20, URZ ;  /* 0x000000142e0e72a5 */ /* 0x000fe4000f8e00ff */
[----:B------:R-:W-:Y:S01]  /*1180*/  UIMAD.WIDE.U32 UR10, UR6, UR16, URZ ;  /* 0x00000010060a72a5 */ /* 0x000fe2000f8e00ff */
[----:B------:R-:W-:Y:S01]  /*1190*/  UMOV UR12, UR13 ;  /* 0x0000000d000c7c82 */ /* 0x000fe20008000000 */
[----:B------:R-:W-:Y:S01]  /*11a0*/  UMOV UR8, UR9 ;  /* 0x0000000900087c82 */ /* 0x000fe20008000000 */
[----:B------:R-:W-:Y:S02]  /*11b0*/  USHF.R.U32.HI UR12, URZ, UR5, UR12 ;  /* 0x00000005ff0c7299 */ /* 0x000fe4000801160c */
[----:B------:R-:W-:Y:S01]  /*11c0*/  @UP4 USHF.R.U32.HI UR4, URZ, UR17, UR8 ;  /* 0x00000011ff044299 */ /* 0x000fe20008011608 */
[----:B------:R-:W-:Y:S01]  /*11d0*/  UMOV UR14, UR15 ;  /* 0x0000000f000e7c82 */ /* 0x000fe20008000000 */
[----:B------:R-:W-:Y:S01]  /*11e0*/  UMOV UR10, UR11 ;  /* 0x0000000b000a7c82 */ /* 0x000fe20008000000 */
[----:B------:R-:W-:-:S02]  /*11f0*/  USHF.R.U32.HI UR14, URZ, UR21, UR14 ;  /* 0x00000015ff0e7299 */ /* 0x000fc4000801160e */
[----:B------:R-:W-:Y:S02]  /*1200*/  USEL UR5, UR47, UR12, !UP0 ;  /* 0x0000000c2f057287 */ /* 0x000fe4000c000000 */
[----:B------:R-:W-:Y:S02]  /*1210*/  @UP4 USHF.R.U32.HI UR6, URZ, UR17, UR10 ;  /* 0x00000011ff064299 */ /* 0x000fe4000801160a */
[----:B------:R-:W-:Y:S02]  /*1220*/  UIMAD UR7, UR4, UR19, URZ ;  /* 0x00000013040772a4 */ /* 0x000fe4000f8e02ff */
[----:B------:R-:W-:Y:S02]  /*1230*/  USEL UR4, UR46, UR14, !UP1 ;  /* 0x0000000e2e047287 */ /* 0x000fe4000c800000 */
[----:B------:R-:W-:Y:S02]  /*1240*/  UIMAD UR10, UR6, UR19, URZ ;  /* 0x00000013060a72a4 */ /* 0x000fe4000f8e02ff */
[----:B------:R-:W-:-:S02]  /*1250*/  UISETP.GE.AND UP0, UPT, UR5, UR7, UPT ;  /* 0x000000070500728c */ /* 0x000fc4000bf06270 */
[----:B------:R-:W-:Y:S02]  /*1260*/  UIMAD.WIDE.U32 UR8, UR5, UR16, URZ ;  /* 0x00000010050872a5 */ /* 0x000fe4000f8e00ff */
[----:B------:R-:W-:Y:S02]  /*1270*/  UISETP.GE.OR UP0, UPT, UR4, UR10, UP0 ;  /* 0x0000000a0400728c */ /* 0x000fe40008706670 */
[----:B------:R-:W-:Y:S02]  /*1280*/  UIMAD.WIDE.U32 UR10, UR4, UR16, URZ ;  /* 0x00000010040a72a5 */ /* 0x000fe4000f8e00ff */
[----:B------:R-:W-:Y:S01]  /*1290*/  UIADD3 UR10, UPT, UPT, -UR4, URZ, URZ ;  /* 0x000000ff040a7290 */ /* 0x000fe2000fffe1ff */
[----:B------:R-:W-:Y:S01]  /*12a0*/  UMOV UR7, UR9 ;  /* 0x0000000900077c82 */ /* 0x000fe20008000000 */
[----:B------:R-:W-:Y:S02]  /*12b0*/  UIADD3 UR9, UPT, UPT, -UR5, URZ, URZ ;  /* 0x000000ff05097290 */ /* 0x000fe4000fffe1ff */
[----:B------:R-:W-:-:S03]  /*12c0*/  USHF.R.U32.HI UR7, URZ, UR17, UR7 ;  /* 0x00000011ff077299 */ /* 0x000fc60008011607 */
[----:B------:R-:W-:Y:S01]  /*12d0*/  @!UP0 UMOV UR8, UR11 ;  /* 0x0000000b00088c82 */ /* 0x000fe20008000000 */
[----:B------:R-:W-:Y:S02]  /*12e0*/  UIMAD UR47, UR22, UR9, UR47 ;  /* 0x00000009162f72a4 */ /* 0x000fe4000f8e022f */
[----:B------:R-:W-:Y:S02]  /*12f0*/  USEL UR7, UR5, UR7, !UP4 ;  /* 0x0000000705077287 */ /* 0x000fe4000e000000 */
[----:B------:R-:W-:Y:S02]  /*1300*/  @!UP0 USHF.R.U32.HI UR8, URZ, UR17, UR8 ;  /* 0x00000011ff088299 */ /* 0x000fe40008011608 */
[----:B------:R-:W-:Y:S02]  /*1310*/  UIADD3 UR9, UPT, UPT, -UR7, URZ, URZ ;  /* 0x000000ff07097290 */ /* 0x000fe4000fffe1ff */
[----:B------:R-:W-:Y:S02]  /*1320*/  @!UP0 USEL UR8, UR4, UR8, !UP4 ;  /* 0x0000000804088287 */ /* 0x000fe4000e000000 */
[----:B------:R-:W-:-:S02]  /*1330*/  UIMAD UR9, UR19, UR9, UR5 ;  /* 0x00000009130972a4 */ /* 0x000fc4000f8e0205 */
[----:B------:R-:W-:Y:S02]  /*1340*/  @!UP0 UIADD3 UR7, UPT, UPT, UR7, -UR8, URZ ;  /* 0x8000000807078290 */ /* 0x000fe4000fffe0ff */
[----:B------:R-:W-:Y:S02]  /*1350*/  @!UP0 UIMAD UR8, UR9, UR6, UR8 ;  /* 0x00000006090882a4 */ /* 0x000fe4000f8e0208 */
[----:B------:R-:W-:Y:S02]  /*1360*/  @!UP0 UIMAD UR5, UR7, UR19, UR4 ;  /* 0x00000013070582a4 */ /* 0x000fe4000f8e0204 */
[----:B------:R-:W-:Y:S02]  /*1370*/  UIMAD UR6, UR24, UR10, UR46 ;  /* 0x0000000a180672a4 */ /* 0x000fe4000f8e022e */
[----:B------:R-:W-:Y:S01]  /*1380*/  UIMAD UR47, UR5, UR22, UR47 ;  /* 0x00000016052f72a4 */ /* 0x000fe2000f8e022f */
[----:B------:R-:W-:Y:S02]  /*1390*/  @!UP0 UMOV UR4, UR8 ;  /* 0x0000000800048c82 */ /* 0x000fe40008000000 */
[----:B------:R-:W-:-:S12]  /*13a0*/  UIMAD UR46, UR4, UR24, UR6 ;  /* 0x00000018042e72a4 */ /* 0x000fd8000f8e0206 */
.L_x_16:
[----:B------:R-:W1:Y:S01]  /*13b0*/  LDCU UR4, c[0x0][0xb30] ;  /* 0x00016600ff0477ac */ /* 0x000e620008000800 */
[----:B------:R-:W2:Y:S01]  /*13c0*/  S2UR UR15, SR_CgaCtaId ;  /* 0x00000000000f79c3 */ /* 0x000ea20000008800 */
[----:B-1----:R-:W-:-:S09]  /*13d0*/  UISETP.NE.AND UP0, UPT, UR4, 0x1, UPT ;  /* 0x000000010400788c */ /* 0x002fd2000bf05270 */
[----:B--2---:R-:W-:Y:S05]  /*13e0*/  BRA.U UP0, `(.L_x_17) ;  /* 0x0000000100447547 */ /* 0x004fea000b800000 */
[----:B------:R-:W1:Y:S01]  /*13f0*/  LDCU.128 UR8, c[0x0][0xb10] ;  /* 0x00016200ff0877ac */ /* 0x000e620008000c00 */
[----:B------:R-:W2:Y:S01]  /*1400*/  LDCU UR12, c[0x0][0xb0c] ;  /* 0x00016180ff0c77ac */ /* 0x000ea20008000800 */
[----:B------:R-:W3:Y:S01]  /*1410*/  LDCU UR13, c[0x0][0xb20] ;  /* 0x00016400ff0d77ac */ /* 0x000ee20008000800 */
[----:B-1----:R-:W-:Y:S02]  /*1420*/  UIMAD.WIDE.U32 UR6, UR46, UR8, URZ ;  /* 0x000000082e0672a5 */ /* 0x002fe4000f8e00ff */
[----:B------:R-:W-:Y:S02]  /*1430*/  UIMAD.WIDE.U32 UR4, UR47, UR11, URZ ;  /* 0x0000000b2f0472a5 */ /* 0x000fe4000f8e00ff */
[----:B--2---:R-:W-:Y:S02]  /*1440*/  UISETP.NE.AND UP1, UPT, UR12, 0x1, UPT ;  /* 0x000000010c00788c */ /* 0x004fe4000bf25270 */
[----:B------:R-:W-:Y:S01]  /*1450*/  UISETP.NE.AND UP0, UPT, UR10, 0x1, UPT ;  /* 0x000000010a00788c */ /* 0x000fe2000bf05270 */
[----:B------:R-:W-:-:S02]  /*1460*/  UMOV UR6, UR7 ;  /* 0x0000000700067c82 */ /* 0x000fc40008000000 */
[----:B------:R-:W-:Y:S01]  /*1470*/  UMOV UR4, UR5 ;  /* 0x0000000500047c82 */ /* 0x000fe20008000000 */
[----:B------:R-:W-:Y:S02]  /*1480*/  USHF.R.U32.HI UR6, URZ, UR9, UR6 ;  /* 0x00000009ff067299 */ /* 0x000fe40008011606 */
[----:B---3--:R-:W-:Y:S02]  /*1490*/  USHF.R.U32.HI UR4, URZ, UR13, UR4 ;  /* 0x0000000dff047299 */ /* 0x008fe40008011604 */
[----:B------:R-:W-:Y:S02]  /*14a0*/  USEL UR5, UR46, UR6, !UP1 ;  /* 0x000000062e057287 */ /* 0x000fe4000c800000 */
[----:B------:R-:W-:-:S04]  /*14b0*/  USEL UR4, UR47, UR4, !UP0 ;  /* 0x000000042f047287 */ /* 0x000fc8000c000000 */
[----:B------:R-:W-:Y:S02]  /*14c0*/  UIADD3 UR6, UPT, UPT, UR5, -UR4, URZ ;  /* 0x8000000405067290 */ /* 0x000fe4000fffe0ff */
[----:B------:R-:W-:Y:S02]  /*14d0*/  UIADD3 UR4, UPT, UPT, -UR5, UR4, URZ ;  /* 0x0000000405047290 */ /* 0x000fe4000fffe1ff */
[----:B------:R-:W-:Y:S02]  /*14e0*/  UIMAD UR47, UR6, UR10, UR47 ;  /* 0x0000000a062f72a4 */ /* 0x000fe4000f8e022f */
[----:B------:R-:W-:-:S12]  /*14f0*/  UIMAD UR46, UR4, UR12, UR46 ;  /* 0x0000000c042e72a4 */ /* 0x000fd8000f8e022e */
.L_x_17:
[----:B------:R-:W-:Y:S01]  /*1500*/  BAR.SYNC.DEFER_BLOCKING 0x0 ;  /* 0x0000000000007b1d */ /* 0x000fe20000010000 */
[----:B------:R-:W-:Y:S01]  /*1510*/  UISETP.NE.AND UP0, UPT, UR18, 0x2, UPT ;  /* 0x000000021200788c */ /* 0x000fe2000bf05270 */
[----:B------:R-:W-:Y:S02]  /*1520*/  ISETP.NE.OR P3, PT, R4, 0x2, !P3 ;  /* 0x000000020400780c */ /* 0x000fe40005f65670 */
[----:B------:R-:W-:Y:S02]  /*1530*/  LOP3.LUT R0, R2, 0x1f, RZ, 0xc0, !PT ;  /* 0x0000001f02007812 */ /* 0x000fe400078ec0ff */
[----:B------:R-:W1:Y:S04]  /*1540*/  LDCU UR21, c[0x0][0xb24] ;  /* 0x00016480ff1577ac */ /* 0x000e680008000800 */
[----:B------:R-:W-:Y:S05]  /*1550*/  BRA.U UP0, `(.L_x_18) ;  /* 0x00000015003c7547 */ /* 0x000fea000b800000 */
[----:B------:R-:W2:Y:S01]  /*1560*/  LDCU UR6, c[0x0][0x38c] ;  /* 0x00007180ff0677ac */ /* 0x000ea20008000800 */
[----:B------:R-:W-:Y:S01]  /*1570*/  PLOP3.LUT P1, PT, PT, PT, UP3, 0x80, 0x8 ;  /* 0x000000000008781c */ /* 0x000fe20003f2f038 */
[----:B------:R-:W-:Y:S01]  /*1580*/  IMAD.MOV.U32 R12, RZ, RZ, 0x1 ;  /* 0x00000001ff0c7424 */ /* 0x000fe200078e00ff */
[----:B------:R-:W-:Y:S02]  /*1590*/  ISETP.EQ.OR P2, PT, R0, RZ, P3 ;  /* 0x000000ff0000720c */ /* 0x000fe40001f42670 */
[----:B------:R-:W-:Y:S02]  /*15a0*/  CS2R R10, SRZ ;  /* 0x00000000000a7805 */ /* 0x000fe4000001ff00 */
[----:B------:R-:W-:Y:S01]  /*15b0*/  PLOP3.LUT P1, PT, P1, PT, PT, 0x8, 0x80 ;  /* 0x000000000080781c */ /* 0x000fe20000f2e170 */
[----:B------:R-:W-:Y:S01]  /*15c0*/  IMAD.MOV.U32 R9, RZ, RZ, RZ ;  /* 0x000000ffff097224 */ /* 0x000fe200078e00ff */
[----:B------:R-:W3:Y:S01]  /*15d0*/  LDCU UR40, c[0x0][0x370] ;  /* 0x00006e00ff2877ac */ /* 0x000ee20008000800 */
[----:B------:R-:W-:Y:S01]  /*15e0*/  IMAD.MOV.U32 R8, RZ, RZ, 0x1 ;  /* 0x00000001ff087424 */ /* 0x000fe200078e00ff */
[----:B------:R-:W4:Y:S01]  /*15f0*/  LDCU.64 UR28, c[0x0][0x348] ;  /* 0x00006900ff1c77ac */ /* 0x000f220008000a00 */
[----:B------:R-:W1:Y:S01]  /*1600*/  LDCU UR39, c[0x0][0x374] ;  /* 0x00006e80ff2777ac */ /* 0x000e620008000800 */
[----:B--2---:R-:W-:-:S02]  /*1610*/  UIADD3 UR5, UPT, UPT, UR6, 0x1f, URZ ;  /* 0x0000001f06057890 */ /* 0x004fc4000fffe0ff */
[----:B------:R-:W-:Y:S02]  /*1620*/  UIADD3 UR44, UPT, UPT, UR6, 0x3e, URZ ;  /* 0x0000003e062c7890 */ /* 0x000fe4000fffe0ff */
[----:B------:R-:W-:-:S04]  /*1630*/  USHF.R.S32.HI UR4, URZ, 0x1f, UR5 ;  /* 0x0000001fff047899 */ /* 0x000fc80008011405 */
[----:B------:R-:W-:Y:S02]  /*1640*/  ULEA.HI UR4, UR4, UR5, URZ, 0x5 ;  /* 0x0000000504047291 */ /* 0x000fe4000f8f28ff */
[----:B------:R-:W-:Y:S02]  /*1650*/  UIADD3 UR5, UPT, UPT, UR6, -0x1, URZ ;  /* 0xffffffff06057890 */ /* 0x000fe4000fffe0ff */
[----:B------:R-:W-:Y:S02]  /*1660*/  USHF.R.S32.HI UR42, URZ, 0x5, UR4 ;  /* 0x00000005ff2a7899 */ /* 0x000fe40008011404 */
[----:B------:R-:W-:Y:S02]  /*1670*/  UISETP.GE.U32.AND UP1, UPT, UR5, -0x3f, UPT ;  /* 0xffffffc10500788c */ /* 0x000fe4000bf26070 */
[----:B------:R-:W-:Y:S01]  /*1680*/  UISETP.LT.U32.AND UP0, UPT, UR42, 0x9, UPT ;  /* 0x000000092a00788c */ /* 0x000fe2000bf01070 */
[----:B------:R-:W-:-:S03]  /*1690*/  UMOV UR6, URZ ;  /* 0x000000ff00067c82 */ /* 0x000fc60008000000 */
[----:B------:R-:W-:-:S04]  /*16a0*/  USEL UR41, UR42, 0x9, UP0 ;  /* 0x000000092a297887 */ /* 0x000fc80008000000 */
[----:B------:R-:W-:Y:S02]  /*16b0*/  UIADD3 UR14, UPT, UPT, UR41, -0x1, URZ ;  /* 0xffffffff290e7890 */ /* 0x000fe4000fffe0ff */
[----:B------:R-:W-:Y:S02]  /*16c0*/  @UP1 UIADD3 UR14, UPT, UPT, UR41, URZ, URZ ;  /* 0x000000ff290e1290 */ /* 0x000fe4000fffe0ff */
[----:B------:R-:W-:Y:S02]  /*16d0*/  UIADD3 UR43, UPT, UPT, UR42, -UR41, URZ ;  /* 0x800000292a2b7290 */ /* 0x000fe4000fffe0ff */
[----:B-1-34-:R-:W-:-:S12]  /*16e0*/  UIADD3 UR14, UPT, UPT, UR14, 0x1, URZ ;  /* 0x000000010e0e7890 */ /* 0x01afd8000fffe0ff */
.L_x_36:
[----:B------:R-:W-:Y:S01]  /*16f0*/  UISETP.NE.AND UP0, UPT, UR15, URZ, UPT ;  /* 0x000000ff0f00728c */ /* 0x000fe2000bf05270 */
[----:B------:R-:W1:Y:S08]  /*1700*/  S2UR UR15, SR_CgaCtaId ;  /* 0x00000000000f79c3 */ /* 0x000e700000008800 */
[----:B------:R-:W-:Y:S05]  /*1710*/  BRA.U UP0, `(.L_x_19) ;  /* 0x0000000100347547 */ /* 0x000fea000b800000 */
[----:B------:R-:W2:Y:S01]  /*1720*/  S2R R0, SR_CgaCtaId ;  /* 0x0000000000007919 */ /* 0x000ea20000008800 */
[----:B------:R-:W-:-:S04]  /*1730*/  MOV R2, 0x400 ;  /* 0x0000040000027802 */ /* 0x000fc80000000f00 */
[----:B--2---:R-:W-:Y:S02]  /*1740*/  LEA R0, R0, R2, 0x18 ;  /* 0x0000000200007211 */ /* 0x004fe400078ec0ff */
[----:B------:R-:W-:-:S03]  /*1750*/  SHF.L.U32 R2, R8, 0x1f, RZ ;  /* 0x0000001f08027819 */ /* 0x000fc600000006ff */
[----:B------:R-:W-:-:S04]  /*1760*/  IMAD R0, R9, 0x8, R0 ;  /* 0x0000000809007824 */ /* 0x000fc800078e0200 */
[----:B------:R-:W2:Y:S02]  /*1770*/  SYNCS.PHASECHK.TRANS64.TRYWAIT P0, [R0+URZ+0x130], R2 ;  /* 0x00013002000075a7 */ /* 0x000ea400080011ff */
[----:B--2---:R-:W-:Y:S05]  /*1780*/  @!P0 BRA `(.L_x_20) ;  /* 0x0000007800048947 */ /* 0x004fea0003800000 */
.L_x_114:
[----:B------:R-:W-:Y:S01]  /*1790*/  VIADD R9, R9, 0x1 ;  /* 0x0000000109097836 */ /* 0x000fe20000000000 */
[----:B------:R2:W-:Y:S04]  /*17a0*/  SYNCS.ARRIVE.TRANS64.A1T0 RZ, [R0+URZ+0x120], RZ ;  /* 0x000120ff00ff79a7 */ /* 0x0005e800081000ff */
[----:B------:R-:W-:-:S04]  /*17b0*/  ISETP.NE.AND P0, PT, R9, 0x2, PT ;  /* 0x000000020900780c */ /* 0x000fc80003f05270 */
[----:B------:R-:W-:Y:S02]  /*17c0*/  SEL R9, R9, RZ, P0 ;  /* 0x000000ff09097207 */ /* 0x000fe40000000000 */
[----:B--2---:R-:W-:-:S04]  /*17d0*/  SEL R0, RZ, 0x1, P0 ;  /* 0x00000001ff007807 */ /* 0x004fc80000000000 */
[----:B------:R-:W-:-:S07]  /*17e0*/  LOP3.LUT R8, R8, R0, RZ, 0x3c, !PT ;  /* 0x0000000008087212 */ /* 0x000fce00078e3cff */
.L_x_19:
[----:B------:R-:W-:Y:S01]  /*17f0*/  UMOV UR4, 0x400 ;  /* 0x0000040000047882 */ /* 0x000fe20000000000 */
[----:B------:R-:W-:Y:S01]  /*1800*/  SHF.L.U32 R0, R12, 0x1f, RZ ;  /* 0x0000001f0c007819 */ /* 0x000fe200000006ff */
[----:B-1----:R-:W-:Y:S02]  /*1810*/  ULEA UR4, UR15, UR4, 0x18 ;  /* 0x000000040f047291 */ /* 0x002fe4000f8ec0ff */
[----:B------:R-:W-:Y:S02]  /*1820*/  UISETP.GE.U32.AND UP0, UPT, UR44, 0x3f, UPT ;  /* 0x0000003f2c00788c */ /* 0x000fe4000bf06070 */
[----:B------:R-:W-:Y:S02]  /*1830*/  ULEA UR5, UR6, UR4, 0x3 ;  /* 0x0000000406057291 */ /* 0x000fe4000f8e18ff */
[----:B------:R-:W-:Y:S02]  /*1840*/  USHF.L.U32 UR35, UR46, 0x6, URZ ;  /* 0x000000062e237899 */ /* 0x000fe400080006ff */
[----:B------:R-:W-:Y:S01]  /*1850*/  UIMAD UR11, UR47, 0xe0, URZ ;  /* 0x000000e02f0b78a4 */ /* 0x000fe2000f8e02ff */
[----:B------:R-:W-:-:S04]  /*1860*/  UMOV UR13, URZ ;  /* 0x000000ff000d7c82 */ /* 0x000fc80008000000 */
[----:B------:R1:W2:Y:S01]  /*1870*/  SYNCS.PHASECHK.TRANS64.TRYWAIT P0, [UR5+0x48], R0 ;  /* 0x00004800ff0075a7 */ /* 0x0002a20008001105 */
[----:B------:R-:W-:Y:S06]  /*1880*/  BRA.U !UP0, `(.L_x_21) ;  /* 0x0000000108a87547 */ /* 0x000fec000b800000 */
[----:B------:R-:W-:Y:S01]  /*1890*/  UMOV UR7, URZ ;  /* 0x000000ff00077c82 */ /* 0x000fe20008000000 */
[----:B------:R-:W-:-:S05]  /*18a0*/  UMOV UR5, UR6 ;  /* 0x0000000600057c82 */ /* 0x000fca0008000000 */
.L_x_26:
[----:B--2---:R-:W-:Y:S01]  /*18b0*/  @!P3 MOV R2, 0x4800 ;  /* 0x000048000002b802 */ /* 0x004fe20000000f00 */
[----:B---3--:R-:W-:Y:S01]  /*18c0*/  ULEA UR33, UR5, UR4, 0x3 ;  /* 0x0000000405217291 */ /* 0x008fe2000f8e18ff */
[----:B--2-4-:R-:W-:Y:S11]  /*18d0*/  @P0 BRA `(.L_x_22) ;  /* 0x00000000000c0947 */ /* 0x014ff60003800000 */
[----:B------:R-:W-:Y:S04]  /*18e0*/  SHF.L.U32 R3, R12, 0x1f, RZ ;  /* 0x0000001f0c037819 */ /* 0x000fe800000006ff */
[----:B------:R-:W2:Y:S02]  /*18f0*/  SYNCS.PHASECHK.TRANS64.TRYWAIT P0, [UR33+0x48], R3 ;  /* 0x00004803ff0075a7 */ /* 0x000ea40008001121 */
[----:B--2---:R-:W-:Y:S05]  /*1900*/  @!P0 BRA `(.L_x_23) ;  /* 0x0000007400b88947 */ /* 0x004fea0003800000 */
.L_x_22:
[----:B------:R2:W-:Y:S01]  /*1910*/  @!P3 SYNCS.ARRIVE.TRANS64 RZ, [UR33], R2 ;  /* 0x00000002ffffb9a7 */ /* 0x0005e20008000021 */
[----:B------:R-:W-:Y:S04]  /*1920*/  BSSY.RECONVERGENT B0, `(.L_x_24) ;  /* 0x0000003000007945 */ /* 0x000fe80003800200 */
[----:B------:R-:W-:Y:S05]  /*1930*/  @P2 BRA `(.L_x_25) ;  /* 0x0000000000042947 */ /* 0x000fea0003800000 */
[----:B------:R-:W-:Y:S05]  /*1940*/  BPT.TRAP 0x1 ;  /* 0x000000040000795c */ /* 0x000fea0000300000 */
.L_x_25:
[----:B------:R-:W-:Y:S05]  /*1950*/  BSYNC.RECONVERGENT B0 ;  /* 0x0000000000007941 */ /* 0x000fea0003800200 */
.L_x_24:
[----:B------:R-:W-:Y:S02]  /*1960*/  UIADD3 UR6, UPT, UPT, UR5, 0x1, URZ ;  /* 0x0000000105067890 */ /* 0x000fe4000fffe0ff */
[----:B------:R-:W-:Y:S02]  /*1970*/  UIADD3 UR18, UP1, UPT, UR28, 0x80, URZ ;  /* 0x000000801c127890 */ /* 0x000fe4000ff3e0ff */
[----:B------:R-:W-:Y:S02]  /*1980*/  UISETP.NE.AND UP0, UPT, UR6, 0x9, UPT ;  /* 0x000000090600788c */ /* 0x000fe4000bf05270 */
[----:B------:R-:W-:Y:S02]  /*1990*/  ULEA UR32, UR5, UR4, 0xc ;  /* 0x0000000405207291 */ /* 0x000fe4000f8e60ff */
[----:B------:R-:W-:Y:S02]  /*19a0*/  USEL UR9, URZ, 0x1, UP0 ;  /* 0x00000001ff097887 */ /* 0x000fe40008000000 */
[----:B------:R-:W-:Y:S02]  /*19b0*/  USEL UR6, UR6, URZ, UP0 ;  /* 0x000000ff06067287 */ /* 0x000fe40008000000 */
[----:B------:R-:W-:Y:S02]  /*19c0*/  USHF.L.U32 UR34, UR7, 0x5, URZ ;  /* 0x0000000507227899 */ /* 0x000fe400080006ff */
[----:B------:R-:W-:Y:S01]  /*19d0*/  ULEA UR8, UR6, UR4, 0x3 ;  /* 0x0000000406087291 */ /* 0x000fe2000f8e18ff */
[----:B------:R-:W-:Y:S01]  /*19e0*/  LOP3.LUT R12, R12, UR9, RZ, 0x3c, !PT ;  /* 0x000000090c0c7c12 */ /* 0x000fe2000f8e3cff */
[----:B------:R-:W-:Y:S02]  /*19f0*/  UIADD3.X UR19, UPT, UPT, URZ, UR29, URZ, UP1, !UPT ;  /* 0x0000001dff137290 */ /* 0x000fe40008ffe4ff */
[----:B------:R-:W-:Y:S01]  /*1a00*/  UIADD3 UR32, UPT, UPT, UR32, 0xe400, URZ ;  /* 0x0000e40020207890 */ /* 0x000fe2000fffe0ff */
[----:B-1----:R-:W-:Y:S01]  /*1a10*/  SHF.L.U32 R0, R12, 0x1f, RZ ;  /* 0x0000001f0c007819 */ /* 0x002fe200000006ff */
[----:B------:R-:W-:Y:S02]  /*1a20*/  UIADD3 UR16, UP0, UPT, UR28, 0x180, URZ ;  /* 0x000001801c107890 */ /* 0x000fe4000ff1e0ff */
[----:B------:R-:W-:Y:S01]  /*1a30*/  UIADD3 UR7, UPT, UPT, UR7, 0x1, URZ ;  /* 0x0000000107077890 */ /* 0x000fe2000fffe0ff */
[----:B------:R3:W4:Y:S01]  /*1a40*/  SYNCS.PHASECHK.TRANS64.TRYWAIT P0, [UR8+0x48], R0 ;  /* 0x00004800ff0075a7 */ /* 0x0007220008001108 */
[----:B------:R-:W-:Y:S01]  /*1a50*/  UIMAD UR8, UR5, 0x3800, UR4 ;  /* 0x00003800050878a4 */ /* 0x000fe2000f8e0204 */
[----:B------:R-:W-:Y:S01]  /*1a60*/  UMOV UR22, 0x0 ;  /* 0x0000000000167882 */ /* 0x000fe20000000000 */
[----:B------:R-:W-:Y:S02]  /*1a70*/  UMOV UR23, 0x10000000 ;  /* 0x1000000000177882 */ /* 0x000fe40000000000 */
[----:B------:R-:W-:Y:S01]  /*1a80*/  UIADD3 UR8, UPT, UPT, UR8, 0x17400, URZ ;  /* 0x0001740008087890 */ /* 0x000fe2000fffe0ff */
[----:B------:R3:W-:Y:S01]  /*1a90*/  UTMALDG.3D [UR32], [UR18], desc[UR22] ;  /* 0x00001620120075b4 */ /* 0x0007e20008011000 */
[----:B------:R-:W-:Y:S01]  /*1aa0*/  UIADD3.X UR17, UPT, UPT, URZ, UR29, URZ, UP0, !UPT ;  /* 0x0000001dff117290 */ /* 0x000fe200087fe4ff */
[----:B------:R-:W-:Y:S01]  /*1ab0*/  UMOV UR12, UR36 ;  /* 0x00000024000c7c82 */ /* 0x000fe20008000000 */
[----:B------:R-:W-:Y:S01]  /*1ac0*/  UMOV UR9, UR33 ;  /* 0x0000002100097c82 */ /* 0x000fe20008000000 */
[----:B------:R-:W-:Y:S01]  /*1ad0*/  UMOV UR10, UR34 ;  /* 0x00000022000a7c82 */ /* 0x000fe20008000000 */
[----:B------:R-:W-:Y:S01]  /*1ae0*/  UISETP.NE.AND UP0, UPT, UR7, UR14, UPT ;  /* 0x0000000e0700728c */ /* 0x000fe2000bf05270 */
[----:B------:R-:W-:Y:S01]  /*1af0*/  UMOV UR13, UR14 ;  /* 0x0000000e000d7c82 */ /* 0x000fe20008000000 */
[----:B------:R-:W-:Y:S03]  /*1b00*/  UMOV UR5, UR6 ;  /* 0x0000000600057c82 */ /* 0x000fe60008000000 */
[----:B------:R3:W-:Y:S04]  /*1b10*/  UTMALDG.3D [UR8], [UR16], desc[UR22] ;  /* 0x00001608100075b4 */ /* 0x0007e80008011000 */
[----:B------:R-:W-:Y:S05]  /*1b20*/  BRA.U UP0, `(.L_x_26) ;  /* 0xfffffffd00607547 */ /* 0x000fea000b83ffff */
.L_x_21:
[----:B------:R-:W-:Y:S01]  /*1b30*/  ULEA UR5, UR6, UR4, 0x3 ;  /* 0x0000000406057291 */ /* 0x000fe2000f8e18ff */
[----:B-1-3--:R-:W-:Y:S01]  /*1b40*/  SHF.L.U32 R0, R12, 0x1f, RZ ;  /* 0x0000001f0c007819 */ /* 0x00afe200000006ff */
[----:B------:R-:W-:Y:S01]  /*1b50*/  @!P1 SYNCS.ARRIVE.TRANS64.A1T0 RZ, [UR4+0xb8], RZ ;  /* 0x0000b8ffffff99a7 */ /* 0x000fe20008100004 */
[----:B------:R-:W-:-:S06]  /*1b60*/  UISETP.GT.AND UP0, UPT, UR42, UR41, UPT ;  /* 0x000000292a00728c */ /* 0x000fcc000bf04270 */
[----:B--2-4-:R1:W2:Y:S03]  /*1b70*/  SYNCS.PHASECHK.TRANS64.TRYWAIT P0, [UR5+0x48], R0 ;  /* 0x00004800ff0075a7 */ /* 0x0142a60008001105 */
[----:B------:R-:W-:Y:S05]  /*1b80*/  BRA.U !UP0, `(.L_x_27) ;  /* 0x0000000108ac7547 */ /* 0x000fea000b800000 */
[----:B------:R-:W-:Y:S01]  /*1b90*/  UIADD3 UR26, UPT, UPT, UR43, UR13, URZ ;  /* 0x0000000d2b1a7290 */ /* 0x000fe2000fffe0ff */
[----:B------:R-:W-:-:S11]  /*1ba0*/  UMOV UR5, UR6 ;  /* 0x0000000600057c82 */ /* 0x000fd60008000000 */
.L_x_32:
[----:B--2---:R-:W-:Y:S01]  /*1bb0*/  @!P3 MOV R2, 0x4800 ;  /* 0x000048000002b802 */ /* 0x004fe20000000f00 */
[----:B---3--:R-:W-:Y:S01]  /*1bc0*/  ULEA UR17, UR5, UR4, 0x3 ;  /* 0x0000000405117291 */ /* 0x008fe2000f8e18ff */
[----:B--2-4-:R-:W-:Y:S11]  /*1bd0*/  @P0 BRA `(.L_x_28) ;  /* 0x00000000000c0947 */ /* 0x014ff60003800000 */
[----:B------:R-:W-:Y:S04]  /*1be0*/  SHF.L.U32 R3, R12, 0x1f, RZ ;  /* 0x0000001f0c037819 */ /* 0x000fe800000006ff */
[----:B------:R-:W2:Y:S02]  /*1bf0*/  SYNCS.PHASECHK.TRANS64.TRYWAIT P0, [UR17+0x48], R3 ;  /* 0x00004803ff0075a7 */ /* 0x000ea40008001111 */
[----:B--2---:R-:W-:Y:S05]  /*1c00*/  @!P0 BRA `(.L_x_29) ;  /* 0x0000007400108947 */ /* 0x004fea0003800000 */
.L_x_28:
[----:B------:R2:W-:Y:S01]  /*1c10*/  @!P3 SYNCS.ARRIVE.TRANS64 RZ, [UR17], R2 ;  /* 0x00000002ffffb9a7 */ /* 0x0005e20008000011 */
[----:B------:R-:W-:Y:S04]  /*1c20*/  BSSY.RECONVERGENT B0, `(.L_x_30) ;  /* 0x0000003000007945 */ /* 0x000fe80003800200 */
[----:B------:R-:W-:Y:S05]  /*1c30*/  @P2 BRA `(.L_x_31) ;  /* 0x0000000000042947 */ /* 0x000fea0003800000 */
[----:B------:R-:W-:Y:S05]  /*1c40*/  BPT.TRAP 0x1 ;  /* 0x000000040000795c */ /* 0x000fea0000300000 */
.L_x_31:
[----:B------:R-:W-:Y:S05]  /*1c50*/  BSYNC.RECONVERGENT B0 ;  /* 0x0000000000007941 */ /* 0x000fea0003800200 */
.L_x_30:
[----:B------:R-:W-:Y:S02]  /*1c60*/  UIADD3 UR6, UPT, UPT, UR5, 0x1, URZ ;  /* 0x0000000105067890 */ /* 0x000fe4000fffe0ff */
[----:B------:R-:W-:Y:S02]  /*1c70*/  ULEA UR16, UR5, UR4, 0xc ;  /* 0x0000000405107291 */ /* 0x000fe4000f8e60ff */
[----:B------:R-:W-:Y:S02]  /*1c80*/  UISETP.NE.AND UP0, UPT, UR6, 0x9, UPT ;  /* 0x000000090600788c */ /* 0x000fe4000bf05270 */
[----:B------:R-:W-:Y:S02]  /*1c90*/  UIADD3 UR24, UP1, UPT, UR28, 0x80, URZ ;  /* 0x000000801c187890 */ /* 0x000fe4000ff3e0ff */
[----:B------:R-:W-:Y:S02]  /*1ca0*/  USEL UR8, URZ, 0x1, UP0 ;  /* 0x00000001ff087887 */ /* 0x000fe40008000000 */
[----:B------:R-:W-:Y:S02]  /*1cb0*/  USEL UR6, UR6, URZ, UP0 ;  /* 0x000000ff06067287 */ /* 0x000fe40008000000 */
[----:B------:R-:W-:Y:S02]  /*1cc0*/  USHF.L.U32 UR18, UR13, 0x5, URZ ;  /* 0x000000050d127899 */ /* 0x000fe400080006ff */
[----:B------:R-:W-:Y:S01]  /*1cd0*/  ULEA UR7, UR6, UR4, 0x3 ;  /* 0x0000000406077291 */ /* 0x000fe2000f8e18ff */
[----:B------:R-:W-:Y:S01]  /*1ce0*/  LOP3.LUT R12, R12, UR8, RZ, 0x3c, !PT ;  /* 0x000000080c0c7c12 */ /* 0x000fe2000f8e3cff */
[----:B------:R-:W-:Y:S02]  /*1cf0*/  UIADD3 UR16, UPT, UPT, UR16, 0xe400, URZ ;  /* 0x0000e40010107890 */ /* 0x000fe4000fffe0ff */
[----:B------:R-:W-:Y:S01]  /*1d00*/  UIADD3.X UR25, UPT, UPT, URZ, UR29, URZ, UP1, !UPT ;  /* 0x0000001dff197290 */ /* 0x000fe20008ffe4ff */
[----:B-1----:R-:W-:Y:S01]  /*1d10*/  SHF.L.U32 R0, R12, 0x1f, RZ ;  /* 0x0000001f0c007819 */ /* 0x002fe200000006ff */
[----:B------:R-:W-:Y:S02]  /*1d20*/  UIMAD UR8, UR5, 0x3800, UR4 ;  /* 0x00003800050878a4 */ /* 0x000fe4000f8e0204 */
[----:B------:R-:W-:Y:S01]  /*1d30*/  UIADD3 UR22, UP0, UPT, UR28, 0x180, URZ ;  /* 0x000001801c167890 */ /* 0x000fe2000ff1e0ff */
[----:B------:R3:W4:Y:S01]  /*1d40*/  SYNCS.PHASECHK.TRANS64.TRYWAIT P0, [UR7+0x48], R0 ;  /* 0x00004800ff0075a7 */ /* 0x0007220008001107 */
[----:B------:R-:W-:Y:S01]  /*1d50*/  UIADD3 UR8, UPT, UPT, UR8, 0x17400, URZ ;  /* 0x0001740008087890 */ /* 0x000fe2000fffe0ff */
[----:B------:R-:W-:Y:S01]  /*1d60*/  UMOV UR30, 0x0 ;  /* 0x00000000001e7882 */ /* 0x000fe20000000000 */
[----:B------:R-:W-:Y:S01]  /*1d70*/  UMOV UR31, 0x10000000 ;  /* 0x10000000001f7882 */ /* 0x000fe20000000000 */
[----:B------:R-:W-:Y:S01]  /*1d80*/  UMOV UR19, UR35 ;  /* 0x0000002300137c82 */ /* 0x000fe20008000000 */
[----:B------:R-:W-:Y:S01]  /*1d90*/  UMOV UR20, UR36 ;  /* 0x0000002400147c82 */ /* 0x000fe20008000000 */
[----:B------:R-:W-:Y:S01]  /*1da0*/  UIADD3.X UR23, UPT, UPT, URZ, UR29, URZ, UP0, !UPT ;  /* 0x0000001dff177290 */ /* 0x000fe200087fe4ff */
[----:B------:R3:W-:Y:S01]  /*1db0*/  UTMALDG.3D [UR16], [UR24], desc[UR30] ;  /* 0x00001e10180075b4 */ /* 0x0007e20008011000 */
[----:B------:R-:W-:Y:S01]  /*1dc0*/  UIADD3 UR13, UPT, UPT, UR13, 0x1, URZ ;  /* 0x000000010d0d7890 */ /* 0x000fe2000fffe0ff */
[----:B------:R-:W-:Y:S01]  /*1dd0*/  UMOV UR12, UR36 ;  /* 0x00000024000c7c82 */ /* 0x000fe20008000000 */
[----:B------:R-:W-:Y:S01]  /*1de0*/  UMOV UR9, UR17 ;  /* 0x0000001100097c82 */ /* 0x000fe20008000000 */
[----:B------:R-:W-:Y:S01]  /*1df0*/  UMOV UR10, UR18 ;  /* 0x00000012000a7c82 */ /* 0x000fe20008000000 */
[----:B------:R-:W-:Y:S03]  /*1e00*/  UISETP.NE.AND UP0, UPT, UR13, UR26, UPT ;  /* 0x0000001a0d00728c */ /* 0x000fe6000bf05270 */
[----:B------:R3:W-:Y:S01]  /*1e10*/  UTMALDG.3D [UR8], [UR22], desc[UR30] ;  /* 0x00001e08160075b4 */ /* 0x0007e20008011000 */
[----:B------:R-:W-:Y:S05]  /*1e20*/  UMOV UR5, UR6 ;  /* 0x0000000600057c82 */ /* 0x000fea0008000000 */
[----:B------:R-:W-:Y:S05]  /*1e30*/  BRA.U UP0, `(.L_x_32) ;  /* 0xfffffffd005c7547 */ /* 0x000fea000b83ffff */
.L_x_27:
[C---:B------:R-:W-:Y:S01]  /*1e40*/  LEA R3, R11.reuse, UR4, 0x3 ;  /* 0x000000040b037c11 */ /* 0x040fe2000f8e18ff */
[----:B------:R-:W-:Y:S01]  /*1e50*/  NOP ;  /* 0x0000000000007918 */ /* 0x000fe20000000000 */
[----:B-1-3--:R-:W-:Y:S02]  /*1e60*/  SHF.L.U32 R0, R10, 0x1f, RZ ;  /* 0x0000001f0a007819 */ /* 0x00afe400000006ff */
[----:B------:R-:W-:Y:S02]  /*1e70*/  LEA R4, R11, UR4, 0x4 ;  /* 0x000000040b047c11 */ /* 0x000fe4000f8e20ff */
[----:B--2-4-:R-:W1:Y:S02]  /*1e80*/  SYNCS.PHASECHK.TRANS64.TRYWAIT P0, [R3+URZ+0xc0], R0 ;  /* 0x0000c000030075a7 */ /* 0x014e6400080011ff */
[----:B-1----:R-:W-:Y:S05]  /*1e90*/  @!P0 BRA `(.L_x_33) ;  /* 0x0000007000848947 */ /* 0x002fea0003800000 */
.L_x_117:
[----:B------:R-:W2:Y:S01]  /*1ea0*/  LDS.128 R4, [R4+0x150] ;  /* 0x0001500004047984 */ /* 0x000ea20000000c00 */
[----:B------:R-:W-:Y:S01]  /*1eb0*/  UISETP.GE.AND UP0, UPT, UR21, 0x1, UPT ;  /* 0x000000011500788c */ /* 0x000fe2000bf06270 */
[----:B------:R-:W-:Y:S01]  /*1ec0*/  @!PT LDS RZ, [RZ] ;  /* 0x00000000fffff984 */ /* 0x000fe20000000800 */
[----:B------:R-:W-:Y:S01]  /*1ed0*/  @!PT LDS RZ, [RZ] ;  /* 0x00000000fffff984 */ /* 0x000fe20000000800 */
[----:B------:R-:W-:Y:S01]  /*1ee0*/  @!PT LDS RZ, [RZ] ;  /* 0x00000000fffff984 */ /* 0x000fe20000000800 */
[----:B------:R-:W-:Y:S01]  /*1ef0*/  @!PT LDS RZ, [RZ] ;  /* 0x00000000fffff984 */ /* 0x000fe20000000800 */
[----:B------:R3:W-:Y:S06]  /*1f00*/  MEMBAR.ALL.CTA ;  /* 0x0000000000007992 */ /* 0x0007ec0000008000 */
[----:B---3--:R-:W3:Y:S01]  /*1f10*/  FENCE.VIEW.ASYNC.S ;  /* 0x00000000000073c6 */ /* 0x008ee20000000000 */
[----:B--2---:R-:W-:-:S13]  /*1f20*/  LOP3.LUT P0, RZ, R6, 0x1, RZ, 0xc0, !PT ;  /* 0x0000000106ff7812 */ /* 0x004fda000780c0ff */
[----:B---3--:R-:W-:Y:S01]  /*1f30*/  VOTEU.ANY UP1, P0 ;  /* 0x0000000000ff7886 */ /* 0x008fe20000020100 */
[----:B------:R-:W-:-:S13]  /*1f40*/  PLOP3.LUT P0, PT, PT, PT, UP1, 0x80, 0x8 ;  /* 0x000000000008781c */ /* 0x000fda0003f0f018 */
[----:B-1----:R-:W-:Y:S02]  /*1f50*/  @P0 LOP3.LUT R0, R5, 0xffff, RZ, 0xc0, !PT ;  /* 0x0000ffff05000812 */ /* 0x002fe400078ec0ff */
[----:B------:R-:W-:Y:S02]  /*1f60*/  @P0 MOV R2, R4 ;  /* 0x0000000400020202 */ /* 0x000fe40000000f00 */
[----:B------:R-:W-:Y:S01]  /*1f70*/  @P0 R2UR UR7, R0 ;  /* 0x00000000000702ca */ /* 0x000fe200000e0000 */
[----:B------:R-:W-:Y:S01]  /*1f80*/  VIADD R0, R3, 0xd0 ;  /* 0x000000d003007836 */ /* 0x000fe20000000000 */
[----:B------:R-:W-:Y:S02]  /*1f90*/  @P0 SHF.R.U32.HI R4, RZ, 0x10, R5 ;  /* 0x00000010ff040819 */ /* 0x000fe40000011605 */
[----:B------:R-:W-:Y:S02]  /*1fa0*/  @P0 R2UR UR8, R2 ;  /* 0x00000000020802ca */ /* 0x000fe400000e0000 */
[----:B------:R-:W-:-:S02]  /*1fb0*/  PRMT R0, RZ, 0x654, R0 ;  /* 0x00000654ff007816 */ /* 0x000fc40000000000 */
[----:B------:R-:W-:Y:S02]  /*1fc0*/  @P0 R2UR UR5, R4 ;  /* 0x00000000040502ca */ /* 0x000fe400000e0000 */
[----:B------:R1:W-:Y:S03]  /*1fd0*/  SYNCS.ARRIVE.TRANS64.RED.A1T0 RZ, [R0+URZ], RZ ;  /* 0x000000ff00ff79a7 */ /* 0x0003e600081004ff */
[----:B------:R-:W-:-:S04]  /*1fe0*/  @UP1 UMOV UR37, UR7 ;  /* 0x0000000700251c82 */ /* 0x000fc80008000000 */
[----:B------:R-:W-:-:S04]  /*1ff0*/  @UP1 UMOV UR38, UR8 ;  /* 0x0000000800261c82 */ /* 0x000fc80008000000 */
[----:B------:R-:W-:Y:S01]  /*2000*/  @UP1 UMOV UR36, UR5 ;  /* 0x0000000500241c82 */ /* 0x000fe20008000000 */
[----:B------:R-:W-:Y:S05]  /*2010*/  BRA.U !UP0, `(.L_x_34) ;  /* 0x0000000108d47547 */ /* 0x000fea000b800000 */
[----:B------:R-:W2:Y:S01]  /*2020*/  LDCU.128 UR24, c[0x0][0xb10] ;  /* 0x00016200ff1877ac */ /* 0x000ea20008000c00 */
[----:B------:R-:W3:Y:S01]  /*2030*/  LDCU UR22, c[0x0][0xb20] ;  /* 0x00016400ff1677ac */ /* 0x000ee20008000800 */
[----:B------:R-:W4:Y:S01]  /*2040*/  LDCU UR20, c[0x0][0xb0c] ;  /* 0x00016180ff1477ac */ /* 0x000f220008000800 */
[----:B------:R-:W1:Y:S01]  /*2050*/  LDCU.64 UR10, c[0x0][0xb28] ;  /* 0x00016500ff0a77ac */ /* 0x000e620008000a00 */
[----:B------:R-:W-:Y:S02]  /*2060*/  UISETP.NE.AND UP3, UPT, UR21, 0x1, UPT ;  /* 0x000000011500788c */ /* 0x000fe4000bf65270 */
[----:B--2---:R-:W-:Y:S02]  /*2070*/  UIMAD.WIDE.U32 UR8, UR39, UR27, URZ ;  /* 0x0000001b270872a5 */ /* 0x004fe4000f8e00ff */
[----:B------:R-:W-:Y:S02]  /*2080*/  UIMAD.WIDE.U32 UR12, UR40, UR24, URZ ;  /* 0x00000018280c72a5 */ /* 0x000fe4000f8e00ff */
[----:B------:R-:W-:-:S02]  /*2090*/  UISETP.NE.AND UP0, UPT, UR26, 0x1, UPT ;  /* 0x000000011a00788c */ /* 0x000fc4000bf05270 */
[----:B------:R-:W-:Y:S01]  /*20a0*/  UIMAD.WIDE.U32 UR18, UR37, UR27, URZ ;  /* 0x0000001b251272a5 */ /* 0x000fe2000f8e00ff */
[----:B------:R-:W-:Y:S02]  /*20b0*/  UMOV UR8, UR9 ;  /* 0x0000000900087c82 */ /* 0x000fe40008000000 */
[----:B------:R-:W-:Y:S01]  /*20c0*/  UMOV UR5, UR13 ;  /* 0x0000000d00057c82 */ /* 0x000fe20008000000 */
[----:B---3--:R-:W-:Y:S02]  /*20d0*/  USHF.R.U32.HI UR8, URZ, UR22, UR8 ;  /* 0x00000016ff087299 */ /* 0x008fe40008011608 */
[----:B----4-:R-:W-:Y:S02]  /*20e0*/  UISETP.NE.AND UP2, UPT, UR20, 0x1, UPT ;  /* 0x000000011400788c */ /* 0x010fe4000bf45270 */
[----:B------:R-:W-:Y:S02]  /*20f0*/  USHF.R.U32.HI UR5, URZ, UR25, UR5 ;  /* 0x00000019ff057299 */ /* 0x000fe40008011605 */
[----:B------:R-:W-:-:S02]  /*2100*/  USEL UR7, UR39, UR8, !UP0 ;  /* 0x0000000827077287 */ /* 0x000fc4000c000000 */
[----:B------:R-:W-:Y:S02]  /*2110*/  USEL UR8, UR40, UR5, !UP2 ;  /* 0x0000000528087287 */ /* 0x000fe4000d000000 */
[----:B-1----:R-:W-:Y:S01]  /*2120*/  UIMAD.WIDE.U32 UR12, UR7, UR10, URZ ;  /* 0x0000000a070c72a5 */ /* 0x002fe2000f8e00ff */
[----:B------:R-:W-:Y:S01]  /*2130*/  UMOV UR5, UR19 ;  /* 0x0000001300057c82 */ /* 0x000fe20008000000 */
[----:B------:R-:W-:Y:S02]  /*2140*/  UIMAD.WIDE.U32 UR16, UR38, UR24, URZ ;  /* 0x00000018261072a5 */ /* 0x000fe4000f8e00ff */
[----:B------:R-:W-:-:S03]  /*2150*/  UIMAD.WIDE.U32 UR18, UR8, UR10, URZ ;  /* 0x0000000a081272a5 */ /* 0x000fc6000f8e00ff */
[----:B------:R-:W-:Y:S01]  /*2160*/  UMOV UR12, UR13 ;  /* 0x0000000d000c7c82 */ /* 0x000fe20008000000 */
[----:B------:R-:W-:Y:S02]  /*2170*/  USHF.R.U32.HI UR5, URZ, UR22, UR5 ;  /* 0x00000016ff057299 */ /* 0x000fe40008011605 */
[----:B------:R-:W-:Y:S01]  /*2180*/  @UP3 USHF.R.U32.HI UR7, URZ, UR11, UR12 ;  /* 0x0000000bff073299 */ /* 0x000fe2000801160c */
[----:B------:R-:W-:Y:S01]  /*2190*/  UMOV UR16, UR17 ;  /* 0x0000001100107c82 */ /* 0x000fe20008000000 */
[----:B------:R-:W-:Y:S01]  /*21a0*/  UMOV UR18, UR19 ;  /* 0x0000001300127c82 */ /* 0x000fe20008000000 */
[----:B------:R-:W-:Y:S02]  /*21b0*/  USHF.R.U32.HI UR25, URZ, UR25, UR16 ;  /* 0x00000019ff197299 */ /* 0x000fe40008011610 */
[----:B------:R-:W-:Y:S02]  /*21c0*/  USEL UR5, UR37, UR5, !UP0 ;  /* 0x0000000525057287 */ /* 0x000fe4000c000000 */
[----:B------:R-:W-:-:S02]  /*21d0*/  @UP3 USHF.R.U32.HI UR8, URZ, UR11, UR18 ;  /* 0x0000000bff083299 */ /* 0x000fc40008011612 */
[----:B------:R-:W-:Y:S02]  /*21e0*/  UIMAD UR9, UR21, UR7, URZ ;  /* 0x00000007150972a4 */ /* 0x000fe4000f8e02ff */
[----:B------:R-:W-:Y:S02]  /*21f0*/  USEL UR7, UR38, UR25, !UP2 ;  /* 0x0000001926077287 */ /* 0x000fe4000d000000 */
[----:B------:R-:W-:Y:S02]  /*2200*/  UIMAD UR12, UR21, UR8, URZ ;  /* 0x00000008150c72a4 */ /* 0x000fe4000f8e02ff */
[----:B------:R-:W-:Y:S02]  /*2210*/  UISETP.GE.AND UP0, UPT, UR5, UR9, UPT ;  /* 0x000000090500728c */ /* 0x000fe4000bf06270 */
[----:B------:R-:W-:Y:S02]  /*2220*/  UIMAD.WIDE.U32 UR16, UR5, UR10, URZ ;  /* 0x0000000a051072a5 */ /* 0x000fe4000f8e00ff */
[----:B------:R-:W-:-:S02]  /*2230*/  UISETP.GE.OR UP0, UPT, UR7, UR12, UP0 ;  /* 0x0000000c0700728c */ /* 0x000fc40008706670 */
        /* <DEDUP_REMOVED lines=19> */
.L_x_34:
[----:B------:R-:W2:Y:S02]  /*2370*/  LDCU UR5, c[0x0][0xb30] ;  /* 0x00016600ff0577ac */ /* 0x000ea40008000800 */
[----:B--2---:R-:W-:-:S09]  /*2380*/  UISETP.NE.AND UP0, UPT, UR5, 0x1, UPT ;  /* 0x000000010500788c */ /* 0x004fd2000bf05270 */
[----:B------:R-:W-:Y:S05]  /*2390*/  BRA.U UP0, `(.L_x_35) ;  /* 0x0000000100447547 */ /* 0x000fea000b800000 */
[----:B------:R-:W2:Y:S01]  /*23a0*/  LDCU.128 UR16, c[0x0][0xb10] ;  /* 0x00016200ff1077ac */ /* 0x000ea20008000c00 */
[----:B------:R-:W3:Y:S01]  /*23b0*/  LDCU UR12, c[0x0][0xb0c] ;  /* 0x00016180ff0c77ac */ /* 0x000ee20008000800 */
[----:B------:R-:W4:Y:S01]  /*23c0*/  LDCU UR13, c[0x0][0xb20] ;  /* 0x00016400ff0d77ac */ /* 0x000f220008000800 */
[----:B--2---:R-:W-:Y:S02]  /*23d0*/  UIMAD.WIDE.U32 UR10, UR38, UR16, URZ ;  /* 0x00000010260a72a5 */ /* 0x004fe4000f8e00ff */
[----:B------:R-:W-:Y:S02]  /*23e0*/  UIMAD.WIDE.U32 UR8, UR37, UR19, URZ ;  /* 0x00000013250872a5 */ /* 0x000fe4000f8e00ff */
[----:B---3--:R-:W-:Y:S02]  /*23f0*/  UISETP.NE.AND UP2, UPT, UR12, 0x1, UPT ;  /* 0x000000010c00788c */ /* 0x008fe4000bf45270 */
[----:B------:R-:W-:Y:S01]  /*2400*/  UISETP.NE.AND UP0, UPT, UR18, 0x1, UPT ;  /* 0x000000011200788c */ /* 0x000fe2000bf05270 */
[----:B------:R-:W-:-:S02]  /*2410*/  UMOV UR7, UR11 ;  /* 0x0000000b00077c82 */ /* 0x000fc40008000000 */
[----:B------:R-:W-:Y:S01]  /*2420*/  UMOV UR5, UR9 ;  /* 0x0000000900057c82 */ /* 0x000fe20008000000 */
[----:B------:R-:W-:Y:S02]  /*2430*/  USHF.R.U32.HI UR7, URZ, UR17, UR7 ;  /* 0x00000011ff077299 */ /* 0x000fe40008011607 */
[----:B----4-:R-:W-:Y:S02]  /*2440*/  USHF.R.U32.HI UR5, URZ, UR13, UR5 ;  /* 0x0000000dff057299 */ /* 0x010fe40008011605 */
[----:B------:R-:W-:Y:S02]  /*2450*/  USEL UR7, UR38, UR7, !UP2 ;  /* 0x0000000726077287 */ /* 0x000fe4000d000000 */
[----:B------:R-:W-:-:S04]  /*2460*/  USEL UR5, UR37, UR5, !UP0 ;  /* 0x0000000525057287 */ /* 0x000fc8000c000000 */
[----:B------:R-:W-:Y:S02]  /*2470*/  UIADD3 UR8, UPT, UPT, UR7, -UR5, URZ ;  /* 0x8000000507087290 */ /* 0x000fe4000fffe0ff */
[----:B------:R-:W-:Y:S02]  /*2480*/  UIADD3 UR5, UPT, UPT, -UR7, UR5, URZ ;  /* 0x0000000507057290 */ /* 0x000fe4000fffe1ff */
[----:B------:R-:W-:Y:S02]  /*2490*/  UIMAD UR37, UR8, UR18, UR37 ;  /* 0x00000012082572a4 */ /* 0x000fe4000f8e0225 */
[----:B------:R-:W-:-:S12]  /*24a0*/  UIMAD UR38, UR5, UR12, UR38 ;  /* 0x0000000c052672a4 */ /* 0x000fd8000f8e0226 */
.L_x_35:
[----:B------:R-:W-:Y:S01]  /*24b0*/  VIADD R11, R11, 0x1 ;  /* 0x000000010b0b7836 */ /* 0x000fe20000000000 */
[----:B------:R-:W-:Y:S01]  /*24c0*/  PLOP3.LUT P1, PT, PT, PT, PT, 0x80, 0x8 ;  /* 0x000000000008781c */ /* 0x000fe20003f2f070 */
[----:B------:R-:W-:Y:S02]  /*24d0*/  UIADD3 UR46, UPT, UPT, UR38, UR61, URZ ;  /* 0x0000003d262e7290 */ /* 0x000fe4000fffe0ff */
[----:B------:R-:W-:Y:S01]  /*24e0*/  UIADD3 UR47, UPT, UPT, UR37, UR60, URZ ;  /* 0x0000003c252f7290 */ /* 0x000fe2000fffe0ff */
[----:B------:R-:W-:-:S04]  /*24f0*/  ISETP.NE.AND P0, PT, R11, 0x2, PT ;  /* 0x000000020b00780c */ /* 0x000fc80003f05270 */
[----:B-1----:R-:W-:Y:S02]  /*2500*/  SEL R0, RZ, 0x1, P0 ;  /* 0x00000001ff007807 */ /* 0x002fe40000000000 */
[----:B------:R-:W-:Y:S02]  /*2510*/  SEL R11, R11, RZ, P0 ;  /* 0x000000ff0b0b7207 */ /* 0x000fe40000000000 */
[----:B------:R-:W-:Y:S01]  /*2520*/  LOP3.LUT R10, R10, R0, RZ, 0x3c, !PT ;  /* 0x000000000a0a7212 */ /* 0x000fe200078e3cff */
[----:B------:R-:W-:Y:S06]  /*2530*/  BRA.U UP1, `(.L_x_36) ;  /* 0xfffffff1016c7547 */ /* 0x000fec000b83ffff */
[----:B------:R-:W-:Y:S01]  /*2540*/  UIADD3 UR7, UPT, UPT, UR4, 0x48, URZ ;  /* 0x0000004804077890 */ /* 0x000fe2000fffe0ff */
[----:B------:R-:W-:-:S03]  /*2550*/  SHF.L.U32 R2, R12, 0x1f, RZ ;  /* 0x0000001f0c027819 */ /* 0x000fc600000006ff */
[----:B------:R-:W-:-:S09]  /*2560*/  ULEA UR4, UR6, UR7, 0x3 ;  /* 0x0000000706047291 */ /* 0x000fd2000f8e18ff */
[----:B------:R-:W1:Y:S02]  /*2570*/  SYNCS.PHASECHK.TRANS64.TRYWAIT P0, [UR4], R2 ;  /* 0x00000002ff0075a7 */ /* 0x000e640008001104 */
[----:B-1----:R-:W-:Y:S05]  /*2580*/  @!P0 BRA `(.L_x_37) ;  /* 0x0000006800dc8947 */ /* 0x002fea0003800000 */
.L_x_119:
[----:B------:R-:W-:-:S04]  /*2590*/  UIADD3 UR4, UPT, UPT, UR6, 0x1, URZ ;  /* 0x0000000106047890 */ /* 0x000fc8000fffe0ff */
[----:B------:R-:W-:-:S04]  /*25a0*/  UISETP.NE.AND UP0, UPT, UR4, 0x9, UPT ;  /* 0x000000090400788c */ /* 0x000fc8000bf05270 */
[----:B------:R-:W-:Y:S02]  /*25b0*/  USEL UR6, URZ, 0x1, UP0 ;  /* 0x00000001ff067887 */ /* 0x000fe40008000000 */
[----:B------:R-:W-:-:S04]  /*25c0*/  USEL UR4, UR4, URZ, UP0 ;  /* 0x000000ff04047287 */ /* 0x000fc80008000000 */
[----:B------:R-:W-:Y:S01]  /*25d0*/  ULEA UR5, UR4, UR7, 0x3 ;  /* 0x0000000704057291 */ /* 0x000fe2000f8e18ff */
[----:B-1----:R-:W-:-:S04]  /*25e0*/  LOP3.LUT R2, R12, UR6, RZ, 0x3c, !PT ;  /* 0x000000060c027c12 */ /* 0x002fc8000f8e3cff */
[----:B------:R-:W-:-:S04]  /*25f0*/  SHF.L.U32 R3, R2, 0x1f, RZ ;  /* 0x0000001f02037819 */ /* 0x000fc800000006ff */
[----:B------:R-:W1:Y:S02]  /*2600*/  SYNCS.PHASECHK.TRANS64.TRYWAIT P0, [UR5], R3 ;  /* 0x00000003ff0075a7 */ /* 0x000e640008001105 */
[----:B-1----:R-:W-:Y:S05]  /*2610*/  @!P0 BRA `(.L_x_38) ;  /* 0x0000006800d08947 */ /* 0x002fea0003800000 */
.L_x_121:
[----:B------:R-:W-:-:S04]  /*2620*/  UIADD3 UR4, UPT, UPT, UR4, 0x1, URZ ;  /* 0x0000000104047890 */ /* 0x000fc8000fffe0ff */
[----:B------:R-:W-:-:S04]  /*2630*/  UISETP.NE.AND UP0, UPT, UR4, 0x9, UPT ;  /* 0x000000090400788c */ /* 0x000fc8000bf05270 */
[----:B------:R-:W-:Y:S02]  /*2640*/  USEL UR6, URZ, 0x1, UP0 ;  /* 0x00000001ff067887 */ /* 0x000fe40008000000 */
[----:B------:R-:W-:-:S04]  /*2650*/  USEL UR4, UR4, URZ, UP0 ;  /* 0x000000ff04047287 */ /* 0x000fc80008000000 */
[----:B------:R-:W-:Y:S01]  /*2660*/  ULEA UR5, UR4, UR7, 0x3 ;  /* 0x0000000704057291 */ /* 0x000fe2000f8e18ff */
[----:B------:R-:W-:-:S04]  /*2670*/  LOP3.LUT R2, R2, UR6, RZ, 0x3c, !PT ;  /* 0x0000000602027c12 */ /* 0x000fc8000f8e3cff */
[----:B-1----:R-:W-:-:S04]  /*2680*/  SHF.L.U32 R3, R2, 0x1f, RZ ;  /* 0x0000001f02037819 */ /* 0x002fc800000006ff */
[----:B------:R-:W1:Y:S02]  /*2690*/  SYNCS.PHASECHK.TRANS64.TRYWAIT P0, [UR5], R3 ;  /* 0x00000003ff0075a7 */ /* 0x000e640008001105 */
[----:B-1----:R-:W-:Y:S05]  /*26a0*/  @!P0 BRA `(.L_x_39) ;  /* 0x0000006800c48947 */ /* 0x002fea0003800000 */
.L_x_123:
        /* <DEDUP_REMOVED lines=9> */
.L_x_125:
        /* <DEDUP_REMOVED lines=9> */
.L_x_127:
        /* <DEDUP_REMOVED lines=9> */
.L_x_129:
        /* <DEDUP_REMOVED lines=9> */
.L_x_131:
        /* <DEDUP_REMOVED lines=9> */
.L_x_133:
[----:B------:R-:W-:-:S04]  /*2980*/  UIADD3 UR4, UPT, UPT, UR4, 0x1, URZ ;  /* 0x0000000104047890 */ /* 0x000fc8000fffe0ff */
[----:B------:R-:W-:-:S04]  /*2990*/  UISETP.NE.AND UP0, UPT, UR4, 0x9, UPT ;  /* 0x000000090400788c */ /* 0x000fc8000bf05270 */
[----:B------:R-:W-:Y:S02]  /*29a0*/  USEL UR5, URZ, 0x1, UP0 ;  /* 0x00000001ff057887 */ /* 0x000fe40008000000 */
[----:B------:R-:W-:-:S04]  /*29b0*/  USEL UR4, UR4, URZ, UP0 ;  /* 0x000000ff04047287 */ /* 0x000fc80008000000 */
[----:B------:R-:W-:Y:S01]  /*29c0*/  ULEA UR4, UR4, UR7, 0x3 ;  /* 0x0000000704047291 */ /* 0x000fe2000f8e18ff */
[----:B------:R-:W-:-:S04]  /*29d0*/  LOP3.LUT R2, R2, UR5, RZ, 0x3c, !PT ;  /* 0x0000000502027c12 */ /* 0x000fc8000f8e3cff */
[----:B------:R-:W-:Y:S01]  /*29e0*/  SHF.L.U32 R2, R2, 0x1f, RZ ;  /* 0x0000001f02027819 */ /* 0x000fe200000006ff */
[----:B-1----:R-:W-:-:S07]  /*29f0*/  IMAD.U32 R0, RZ, RZ, UR4 ;  /* 0x00000004ff007e24 */ /* 0x002fce000f8e00ff */
.L_x_45:
[----:B-1----:R1:W2:Y:S02]  /*2a00*/  SYNCS.PHASECHK.TRANS64.TRYWAIT P0, [R0+URZ], R2 ;  /* 0x00000002000075a7 */ /* 0x0022a400080011ff */
[----:B--2---:R-:W-:Y:S05]  /*2a10*/  @!P0 NANOSLEEP.SYNCS 0x989680 ;  /* 0x009896800000895d */ /* 0x004fea0003900000 */
[----:B------:R-:W2:Y:S02]  /*2a20*/  @!P0 SYNCS.PHASECHK.TRANS64 P0, [R0+URZ], R2 ;  /* 0x00000002000085a7 */ /* 0x000ea400080010ff */
[----:B--2---:R-:W-:Y:S05]  /*2a30*/  @P0 EXIT ;  /* 0x000000000000094d */ /* 0x004fea0003800000 */
[----:B------:R-:W-:Y:S05]  /*2a40*/  BRA `(.L_x_45) ;  /* 0xfffffffc00ec7947 */ /* 0x000fea000383ffff */
.L_x_18:
[----:B------:R-:W-:-:S04]  /*2a50*/  UISETP.NE.AND UP0, UPT, UR15, URZ, UPT ;  /* 0x000000ff0f00728c */ /* 0x000fc8000bf05270 */
[----:B------:R-:W-:-:S09]  /*2a60*/  UISETP.NE.OR UP0, UPT, UR18, 0x1, UP0 ;  /* 0x000000011200788c */ /* 0x000fd20008705670 */
[----:B------:R-:W-:Y:S05]  /*2a70*/  BRA.U UP0, `(.L_x_46) ;  /* 0x0000000500487547 */ /* 0x000fea000b800000 */
[----:B------:R-:W-:Y:S01]  /*2a80*/  ISETP.NE.AND P2, PT, R0, RZ, PT ;  /* 0x000000ff0000720c */ /* 0x000fe20003f45270 */
[----:B------:R-:W-:Y:S01]  /*2a90*/  IMAD.MOV.U32 R12, RZ, RZ, 0x1 ;  /* 0x00000001ff0c7424 */ /* 0x000fe200078e00ff */
[----:B------:R-:W-:Y:S02]  /*2aa0*/  CS2R R10, SRZ ;  /* 0x00000000000a7805 */ /* 0x000fe4000001ff00 */
[----:B------:R-:W-:Y:S01]  /*2ab0*/  CS2R R8, SRZ ;  /* 0x0000000000087805 */ /* 0x000fe2000001ff00 */
[----:B------:R-:W-:Y:S01]  /*2ac0*/  UMOV UR4, 0x400 ;  /* 0x0000040000047882 */ /* 0x000fe20000000000 */
[----:B------:R-:W-:Y:S01]  /*2ad0*/  UMOV UR5, URZ ;  /* 0x000000ff00057c82 */ /* 0x000fe20008000000 */
[----:B------:R-:W-:-:S12]  /*2ae0*/  ULEA UR15, UR15, UR4, 0x18 ;  /* 0x000000040f0f7291 */ /* 0x000fd8000f8ec0ff */
.L_x_50:
[----:B------:R-:W-:Y:S02]  /*2af0*/  LEA R2, R8, UR15, 0x3 ;  /* 0x0000000f08027c11 */ /* 0x000fe4000f8e18ff */
[----:B------:R-:W-:-:S03]  /*2b00*/  SHF.L.U32 R4, R9, 0x1f, RZ ;  /* 0x0000001f09047819 */ /* 0x000fc600000006ff */
[----:B------:R-:W-:Y:S01]  /*2b10*/  VIADD R5, R2, 0x130 ;  /* 0x0000013002057836 */ /* 0x000fe20000000000 */
[----:B------:R-:W2:Y:S02]  /*2b20*/  SYNCS.PHASECHK.TRANS64.TRYWAIT P0, [R2+URZ+0x120], R4 ;  /* 0x00012004020075a7 */ /* 0x000ea400080011ff */
[----:B--2---:R-:W-:Y:S05]  /*2b30*/  @!P0 BRA `(.L_x_47) ;  /* 0x0000006800308947 */ /* 0x004fea0003800000 */
.L_x_134:
[----:B------:R-:W-:Y:S01]  /*2b40*/  ULEA UR4, UR5, UR15, 0x3 ;  /* 0x0000000f05047291 */ /* 0x000fe2000f8e18ff */
[----:B--2---:R-:W-:Y:S01]  /*2b50*/  PRMT R2, RZ, 0x654, R5 ;  /* 0x00000654ff027816 */ /* 0x004fe20000000005 */
[----:B------:R-:W-:Y:S01]  /*2b60*/  @!P2 IMAD.MOV.U32 R4, RZ, RZ, 0x10 ;  /* 0x00000010ff04a424 */ /* 0x000fe200078e00ff */
[----:B------:R-:W-:Y:S01]  /*2b70*/  SHF.L.U32 R5, R12, 0x1f, RZ ;  /* 0x0000001f0c057819 */ /* 0x000fe200000006ff */
[----:B------:R-:W-:Y:S01]  /*2b80*/  UIADD3 UR6, UPT, UPT, UR4, 0xc0, URZ ;  /* 0x000000c004067890 */ /* 0x000fe2000fffe0ff */
[----:B------:R2:W-:Y:S05]  /*2b90*/  SYNCS.ARRIVE.TRANS64.RED.A1T0 RZ, [R2+URZ], RZ ;  /* 0x000000ff02ff79a7 */ /* 0x0005ea00081004ff */
[----:B------:R-:W-:Y:S01]  /*2ba0*/  IMAD.U32 R6, RZ, RZ, UR6 ;  /* 0x00000006ff067e24 */ /* 0x000fe2000f8e00ff */
[----:B------:R-:W3:Y:S04]  /*2bb0*/  SYNCS.PHASECHK.TRANS64.TRYWAIT P0, [UR4+0xd0], R5 ;  /* 0x0000d005ff0075a7 */ /* 0x000ee80008001104 */
[----:B------:R-:W-:Y:S01]  /*2bc0*/  PRMT R6, R0, 0x654, R6 ;  /* 0x0000065400067816 */ /* 0x000fe20000000006 */
[----:B--23--:R-:W-:Y:S06]  /*2bd0*/  @!P0 BRA `(.L_x_48) ;  /* 0x00000068001c8947 */ /* 0x00cfec0003800000 */
.L_x_136:
[----:B------:R-:W-:Y:S01]  /*2be0*/  ULEA UR6, UR5, UR15, 0x4 ;  /* 0x0000000f05067291 */ /* 0x000fe2000f8e20ff */
[----:B------:R-:W-:Y:S01]  /*2bf0*/  SEL R3, R6, R3, !P2 ;  /* 0x0000000306037207 */ /* 0x000fe20005000000 */
[----:B------:R-:W-:Y:S01]  /*2c00*/  UIADD3 UR7, UPT, UPT, UR4, 0xc0, URZ ;  /* 0x000000c004077890 */ /* 0x000fe2000fffe0ff */
[----:B--2---:R-:W-:Y:S01]  /*2c10*/  LEA R2, R11, UR15, 0x3 ;  /* 0x0000000f0b027c11 */ /* 0x004fe2000f8e18ff */
[----:B------:R-:W-:Y:S01]  /*2c20*/  UIADD3 UR6, UPT, UPT, UR6, 0x150, URZ ;  /* 0x0000015006067890 */ /* 0x000fe2000fffe0ff */
[----:B------:R2:W-:Y:S01]  /*2c30*/  @!P2 SYNCS.ARRIVE.TRANS64.RED RZ, [R3+URZ], R4 ;  /* 0x0000000403ffa9a7 */ /* 0x0005e200080004ff */
[----:B------:R-:W-:Y:S01]  /*2c40*/  UIADD3 UR4, UPT, UPT, UR5, 0x1, URZ ;  /* 0x0000000105047890 */ /* 0x000fe2000fffe0ff */
[----:B------:R-:W-:-:S03]  /*2c50*/  VIADD R8, R8, 0x1 ;  /* 0x0000000108087836 */ /* 0x000fc60000000000 */
[----:B------:R-:W-:Y:S02]  /*2c60*/  UISETP.NE.AND UP0, UPT, UR4, 0x2, UPT ;  /* 0x000000020400788c */ /* 0x000fe4000bf05270 */
[----:B------:R-:W-:Y:S01]  /*2c70*/  ISETP.NE.AND P0, PT, R8, 0x2, PT ;  /* 0x000000020800780c */ /* 0x000fe20003f05270 */
[----:B------:R-:W-:Y:S06]  /*2c80*/  UGETNEXTWORKID.BROADCAST [UR6], [UR7] ;  /* 0x00000000060073ca */ /* 0x000fec0008000100 */
[----:B------:R-:W-:Y:S02]  /*2c90*/  USEL UR6, URZ, 0x1, UP0 ;  /* 0x00000001ff067887 */ /* 0x000fe40008000000 */
[----:B------:R-:W-:-:S04]  /*2ca0*/  USEL UR5, UR4, URZ, UP0 ;  /* 0x000000ff04057287 */ /* 0x000fc80008000000 */
[----:B------:R-:W-:Y:S02]  /*2cb0*/  LOP3.LUT R12, R12, UR6, RZ, 0x3c, !PT ;  /* 0x000000060c0c7c12 */ /* 0x000fe4000f8e3cff */
[----:B--2---:R-:W-:-:S04]  /*2cc0*/  SHF.L.U32 R4, R10, 0x1f, RZ ;  /* 0x0000001f0a047819 */ /* 0x004fc800000006ff */
[----:B------:R-:W2:Y:S02]  /*2cd0*/  SYNCS.PHASECHK.TRANS64.TRYWAIT P1, [R2+URZ+0xc0], R4 ;  /* 0x0000c004020075a7 */ /* 0x000ea400080211ff */
[----:B--2---:R-:W-:Y:S05]  /*2ce0*/  @!P1 BRA `(.L_x_49) ;  /* 0x0000006400f09947 */ /* 0x004fea0003800000 */
.L_x_137:
[C---:B--2---:R-:W-:Y:S01]  /*2cf0*/  LEA R4, R11.reuse, UR15, 0x4 ;  /* 0x0000000f0b047c11 */ /* 0x044fe2000f8e20ff */
[----:B------:R-:W-:Y:S01]  /*2d00*/  VIADD R2, R2, 0xd0 ;  /* 0x000000d002027836 */ /* 0x000fe20000000000 */
[----:B------:R-:W-:Y:S01]  /*2d10*/  SEL R8, R8, RZ, P0 ;  /* 0x000000ff08087207 */ /* 0x000fe20000000000 */
[----:B------:R-:W-:-:S03]  /*2d20*/  VIADD R11, R11, 0x1 ;  /* 0x000000010b0b7836 */ /* 0x000fc60000000000 */
[----:B------:R-:W2:Y:S01]  /*2d30*/  LDS.128 R4, [R4+0x150] ;  /* 0x0001500004047984 */ /* 0x000ea20000000c00 */
[----:B------:R-:W-:Y:S02]  /*2d40*/  PRMT R2, RZ, 0x654, R2 ;  /* 0x00000654ff027816 */ /* 0x000fe40000000002 */
[C---:B------:R-:W-:Y:S01]  /*2d50*/  ISETP.NE.AND P1, PT, R11.reuse, 0x2, PT ;  /* 0x000000020b00780c */ /* 0x040fe20003f25270 */
[----:B------:R-:W-:Y:S01]  /*2d60*/  @!PT LDS RZ, [RZ] ;  /* 0x00000000fffff984 */ /* 0x000fe20000000800 */
[----:B------:R-:W-:Y:S01]  /*2d70*/  @!PT LDS RZ, [RZ] ;  /* 0x00000000fffff984 */ /* 0x000fe20000000800 */
[----:B------:R-:W-:Y:S01]  /*2d80*/  @!PT LDS RZ, [RZ] ;  /* 0x00000000fffff984 */ /* 0x000fe20000000800 */
[----:B------:R-:W-:Y:S01]  /*2d90*/  @!PT LDS RZ, [RZ] ;  /* 0x00000000fffff984 */ /* 0x000fe20000000800 */
[----:B------:R3:W-:Y:S06]  /*2da0*/  MEMBAR.ALL.CTA ;  /* 0x0000000000007992 */ /* 0x0007ec0000008000 */
[----:B---3--:R-:W3:Y:S01]  /*2db0*/  FENCE.VIEW.ASYNC.S ;  /* 0x00000000000073c6 */ /* 0x008ee20000000000 */
[----:B------:R-:W-:Y:S01]  /*2dc0*/  SEL R11, R11, RZ, P1 ;  /* 0x000000ff0b0b7207 */ /* 0x000fe20000800000 */
[----:B---3--:R3:W-:Y:S01]  /*2dd0*/  SYNCS.ARRIVE.TRANS64.RED.A1T0 RZ, [R2+URZ], RZ ;  /* 0x000000ff02ff79a7 */ /* 0x0087e200081004ff */
[----:B--2---:R-:W-:-:S02]  /*2de0*/  LOP3.LUT P3, RZ, R6, 0x1, RZ, 0xc0, !PT ;  /* 0x0000000106ff7812 */ /* 0x004fc4000786c0ff */
[----:B------:R-:W-:-:S04]  /*2df0*/  SEL R4, RZ, 0x1, P1 ;  /* 0x00000001ff047807 */ /* 0x000fc80000800000 */
[----:B------:R-:W-:Y:S02]  /*2e00*/  LOP3.LUT R10, R10, R4, RZ, 0x3c, !PT ;  /* 0x000000040a0a7212 */ /* 0x000fe400078e3cff */
[----:B---3--:R-:W-:-:S04]  /*2e10*/  SEL R2, RZ, 0x1, P0 ;  /* 0x00000001ff027807 */ /* 0x008fc80000000000 */
[----:B------:R-:W-:Y:S01]  /*2e20*/  LOP3.LUT R9, R9, R2, RZ, 0x3c, !PT ;  /* 0x0000000209097212 */ /* 0x000fe200078e3cff */
[----:B------:R-:W-:Y:S06]  /*2e30*/  @P3 BRA `(.L_x_50) ;  /* 0xfffffffc002c3947 */ /* 0x000fec000383ffff */
[----:B------:R-:W-:Y:S01]  /*2e40*/  ULEA UR4, UR5, UR15, 0x3 ;  /* 0x0000000f05047291 */ /* 0x000fe2000f8e18ff */
[----:B------:R-:W-:-:S08]  /*2e50*/  SHF.L.U32 R2, R12, 0x1f, RZ ;  /* 0x0000001f0c027819 */ /* 0x000fd000000006ff */
[----:B------:R-:W2:Y:S02]  /*2e60*/  SYNCS.PHASECHK.TRANS64 P0, [UR4+0xd0], R2 ;  /* 0x0000d002ff0075a7 */ /* 0x000ea40008001004 */
[----:B--2---:R-:W-:Y:S05]  /*2e70*/  @P0 BRA `(.L_x_51) ;  /* 0x0000000000080947 */ /* 0x004fea0003800000 */
[----:B------:R-:W2:Y:S02]  /*2e80*/  SYNCS.PHASECHK.TRANS64.TRYWAIT P0, [UR4+0xd0], R2 ;  /* 0x0000d002ff0075a7 */ /* 0x000ea40008001104 */
[----:B--2---:R-:W-:Y:S05]  /*2e90*/  @!P0 BRA `(.L_x_52) ;  /* 0x0000006400988947 */ /* 0x004fea0003800000 */
.L_x_51:
[----:B------:R-:W-:-:S04]  /*2ea0*/  UIADD3 UR6, UPT, UPT, UR5, 0x1, URZ ;  /* 0x0000000105067890 */ /* 0x000fc8000fffe0ff */
[----:B------:R-:W-:-:S04]  /*2eb0*/  UISETP.NE.AND UP0, UPT, UR6, 0x2, UPT ;  /* 0x000000020600788c */ /* 0x000fc8000bf05270 */
[----:B------:R-:W-:Y:S02]  /*2ec0*/  USEL UR7, URZ, 0x1, UP0 ;  /* 0x00000001ff077887 */ /* 0x000fe40008000000 */
[----:B------:R-:W-:-:S04]  /*2ed0*/  USEL UR6, UR6, URZ, UP0 ;  /* 0x000000ff06067287 */ /* 0x000fc80008000000 */
[----:B------:R-:W-:Y:S01]  /*2ee0*/  ULEA UR6, UR6, UR15, 0x3 ;  /* 0x0000000f06067291 */ /* 0x000fe2000f8e18ff */
[----:B--2---:R-:W-:-:S04]  /*2ef0*/  LOP3.LUT R2, R12, UR7, RZ, 0x3c, !PT ;  /* 0x000000070c027c12 */ /* 0x004fc8000f8e3cff */
[----:B------:R-:W-:-:S04]  /*2f00*/  SHF.L.U32 R0, R2, 0x1f, RZ ;  /* 0x0000001f02007819 */ /* 0x000fc800000006ff */
[----:B------:R-:W2:Y:S02]  /*2f10*/  SYNCS.PHASECHK.TRANS64 P0, [UR6+0xd0], R0 ;  /* 0x0000d000ff0075a7 */ /* 0x000ea40008001006 */
[----:B-12---:R-:W-:Y:S05]  /*2f20*/  @P0 EXIT ;  /* 0x000000000000094d */ /* 0x006fea0003800000 */
[----:B------:R-:W-:Y:S02]  /*2f30*/  SHF.L.U32 R2, R2, 0x1f, RZ ;  /* 0x0000001f02027819 */ /* 0x000fe400000006ff */
[----:B------:R-:W-:-:S07]  /*2f40*/  MOV R0, UR6 ;  /* 0x0000000600007c02 */ /* 0x000fce0008000f00 */
.L_x_53:
[----:B-1----:R1:W2:Y:S02]  /*2f50*/  SYNCS.PHASECHK.TRANS64.TRYWAIT P0, [R0+URZ+0xd0], R2 ;  /* 0x0000d002000075a7 */ /* 0x0022a400080011ff */
[----:B--2---:R-:W-:Y:S05]  /*2f60*/  @!P0 NANOSLEEP.SYNCS 0x989680 ;  /* 0x009896800000895d */ /* 0x004fea0003900000 */
[----:B------:R-:W2:Y:S02]  /*2f70*/  @!P0 SYNCS.PHASECHK.TRANS64 P0, [R0+URZ+0xd0], R2 ;  /* 0x0000d002000085a7 */ /* 0x000ea400080010ff */
[----:B--2---:R-:W-:Y:S05]  /*2f80*/  @P0 EXIT ;  /* 0x000000000000094d */ /* 0x004fea0003800000 */
[----:B------:R-:W-:Y:S05]  /*2f90*/  BRA `(.L_x_53) ;  /* 0xfffffffc00ec7947 */ /* 0x000fea000383ffff */
.L_x_46:
[----:B------:R-:W-:-:S09]  /*2fa0*/  UISETP.NE.AND UP0, UPT, UR18, URZ, UPT ;  /* 0x000000ff1200728c */ /* 0x000fd2000bf05270 */
[----:B------:R-:W-:Y:S05]  /*2fb0*/  BRA.U UP0, `(.L_x_54) ;  /* 0x0000000d00907547 */ /* 0x000fea000b800000 */
[----:B------:R-:W-:Y:S01]  /*2fc0*/  UMOV UR4, 0x40 ;  /* 0x0000004000047882 */ /* 0x000fe20000000000 */
[----:B------:R-:W-:Y:S01]  /*2fd0*/  NOP ;  /* 0x0000000000007918 */ /* 0x000fe20000000000 */
[----:B------:R-:W-:-:S03]  /*2fe0*/  ULEA UR5, UR15, UR4, 0x18 ;  /* 0x000000040f057291 */ /* 0x000fc6000f8ec0ff */
[----:B------:R-:W-:Y:S02]  /*2ff0*/  UMOV UR4, 0x400 ;  /* 0x0000040000047882 */ /* 0x000fe40000000000 */
[----:B------:R-:W-:-:S04]  /*3000*/  ULEA UR15, UR15, UR4, 0x18 ;  /* 0x000000040f0f7291 */ /* 0x000fc8000f8ec0ff */
[----:B------:R-:W2:Y:S02]  /*3010*/  LDS.U8 R0, [UR5+0x1c] ;  /* 0x00001c05ff007984 */ /* 0x000ea40008000000 */
[----:B--2---:R-:W-:-:S13]  /*3020*/  ISETP.NE.AND P0, PT, R0, RZ, PT ;  /* 0x000000ff0000720c */ /* 0x004fda0003f05270 */
[----:B------:R-:W-:Y:S05]  /*3030*/  @P0 BRA `(.L_x_55) ;  /* 0x0000000000580947 */ /* 0x000fea0003800000 */
[----:B------:R-:W-:-:S13]  /*3040*/  ELECT P0, URZ, PT ;  /* 0x0000000000ff782f */ /* 0x000fda0003800000 */
[----:B------:R-:W-:Y:S05]  /*3050*/  @!P0 BRA `(.L_x_56) ;  /* 0x0000000000608947 */ /* 0x000fea0003800000 */
[----:B------:R-:W-:Y:S01]  /*3060*/  UMOV UR4, 0x10 ;  /* 0x0000001000047882 */ /* 0x000fe20000000000 */
[----:B------:R-:W-:Y:S01]  /*3070*/  HFMA2 R0, -RZ, RZ, 0, 5.9604644775390625e-08 ;  /* 0x00000001ff007431 */ /* 0x000fe200000001ff */
[----:B------:R-:W-:-:S03]  /*3080*/  MOV R2, 0xffff ;  /* 0x0000ffff00027802 */ /* 0x000fc60000000f00 */
[----:B------:R-:W-:Y:S04]  /*3090*/  DEPBAR.LE SB2, 0x36 ;  /* 0x0000ad800000791a */ /* 0x000fe80000000000 */
[----:B------:R-:W2:Y:S02]  /*30a0*/  UTCATOMSWS.FIND_AND_SET.ALIGN UP0, UR4, UR4 ;  /* 0x00000004000475e3 */ /* 0x000ea40008000800 */
[----:B--2---:R-:W-:Y:S01]  /*30b0*/  MOV R3, UR4 ;  /* 0x0000000400037c02 */ /* 0x004fe20008000f00 */
[----:B------:R-:W-:Y:S06]  /*30c0*/  BRA.U UP0, `(.L_x_57) ;  /* 0x0000000100187547 */ /* 0x000fec000b800000 */
.L_x_58:
[----:B------:R-:W-:Y:S05]  /*30d0*/  NANOSLEEP 0x64 ;  /* 0x000000640000795d */ /* 0x000fea0003800000 */
[----:B------:R-:W-:-:S05]  /*30e0*/  UMOV UR4, 0x10 ;  /* 0x0000001000047882 */ /* 0x000fca0000000000 */
[----:B------:R-:W-:Y:S04]  /*30f0*/  DEPBAR.LE SB2, 0x36 ;  /* 0x0000ad800000791a */ /* 0x000fe80000000000 */
[----:B------:R-:W2:Y:S02]  /*3100*/  UTCATOMSWS.FIND_AND_SET.ALIGN UP0, UR4, UR4 ;  /* 0x00000004000475e3 */ /* 0x000ea40008000800 */
[----:B--2---:R-:W-:Y:S01]  /*3110*/  MOV R3, UR4 ;  /* 0x0000000400037c02 */ /* 0x004fe20008000f00 */
[----:B------:R-:W-:Y:S05]  /*3120*/  BRA.U !UP0, `(.L_x_58) ;  /* 0xfffffffd08e87547 */ /* 0x000fea000b83ffff */
.L_x_57:
[-C--:B------:R-:W-:Y:S02]  /*3130*/  SHF.L.U32 R2, R2, R3.reuse, RZ ;  /* 0x0000000302027219 */ /* 0x080fe400000006ff */
[----:B------:R-:W-:Y:S01]  /*3140*/  SHF.L.U32 R0, R0, R3, RZ ;  /* 0x0000000300007219 */ /* 0x000fe200000006ff */
[----:B------:R-:W-:Y:S02]  /*3150*/  IMAD.SHL.U32 R3, R3, 0x20, RZ ;  /* 0x0000002003037824 */ /* 0x000fe400078e00ff */
[----:B------:R2:W-:Y:S04]  /*3160*/  ATOMS.OR RZ, [UR5+0x14], R2 ;  /* 0x00001402ffff798c */ /* 0x0005e8000b000005 */
[----:B------:R2:W-:Y:S04]  /*3170*/  ATOMS.OR RZ, [UR5+0x18], R0 ;  /* 0x00001800ffff798c */ /* 0x0005e8000b000005 */
[----:B------:R2:W-:Y:S01]  /*3180*/  STS [UR15+0x170], R3 ;  /* 0x00017003ff007988 */ /* 0x0005e2000800080f */
[----:B------:R-:W-:Y:S05]  /*3190*/  BRA `(.L_x_56) ;  /* 0x0000000000107947 */ /* 0x000fea0003800000 */
.L_x_55:
[----:B------:R-:W-:Y:S02]  /*31a0*/  MOV R0, 0xffffffff ;  /* 0xffffffff00007802 */ /* 0x000fe40000000f00 */
[----:B------:R-:W-:-:S03]  /*31b0*/  MOV R2, 0x31e0 ;  /* 0x000031e000027802 */ /* 0x000fc60000000f00 */
[----:B------:R2:W-:Y:S04]  /*31c0*/  STS [UR15+0x170], R0 ;  /* 0x00017000ff007988 */ /* 0x0005e8000800080f */
[----:B-12--5:R-:W-:Y:S05]  /*31d0*/  CALL.REL.NOINC `($__internal_1_$__cuda_sm10x_tcgen05_guardrail_trap_phase_invalid_during_alloc) ;  /* 0x00000068002c7944 */ /* 0x026fea0003c00000 */
.L_x_56:
[----:B------:R-:W-:Y:S05]  /*31e0*/  WARPSYNC.ALL ;  /* 0x0000000000007948 */ /* 0x000fea0003800000 */
[----:B------:R-:W3:Y:S01]  /*31f0*/  S2UR UR4, SR_CgaCtaId ;  /* 0x00000000000479c3 */ /* 0x000ee20000008800 */
[----:B------:R-:W-:Y:S01]  /*3200*/  UMOV UR18, 0x400 ;  /* 0x0000040000127882 */ /* 0x000fe20000000000 */
[----:B------:R-:W-:-:S06]  /*3210*/  NOP ;  /* 0x0000000000007918 */ /* 0x000fcc0000000000 */
[----:B------:R-:W-:Y:S06]  /*3220*/  BAR.ARV 0x6, 0xa0 ;  /* 0x0182800000007b1d */ /* 0x000fec0000002000 */
[----:B------:R-:W4:Y:S01]  /*3230*/  LDCU UR5, c[0x0][0x38c] ;  /* 0x00007180ff0577ac */ /* 0x000f220008000800 */
[----:B------:R-:W-:Y:S01]  /*3240*/  IMAD.MOV.U32 R11, RZ, RZ, 0x1 ;  /* 0x00000001ff0b7424 */ /* 0x000fe200078e00ff */
[----:B------:R-:W-:Y:S01]  /*3250*/  CS2R R8, SRZ ;  /* 0x0000000000087805 */ /* 0x000fe2000001ff00 */
[----:B------:R-:W-:Y:S01]  /*3260*/  IMAD.MOV.U32 R10, RZ, RZ, RZ ;  /* 0x000000ffff0a7224 */ /* 0x000fe200078e00ff */
[----:B------:R-:W2:Y:S01]  /*3270*/  LDCU UR7, c[0x0][0x38c] ;  /* 0x00007180ff0777ac */ /* 0x000ea20008000800 */
[----:B-1----:R-:W-:Y:S01]  /*3280*/  UMOV UR21, URZ ;  /* 0x000000ff00157c82 */ /* 0x002fe20008000000 */
[----:B------:R-:W-:Y:S01]  /*3290*/  UMOV UR14, URZ ;  /* 0x000000ff000e7c82 */ /* 0x000fe20008000000 */
[----:B---3--:R-:W-:Y:S01]  /*32a0*/  ULEA UR18, UR4, UR18, 0x18 ;  /* 0x0000001204127291 */ /* 0x008fe2000f8ec0ff */
[----:B------:R-:W-:Y:S01]  /*32b0*/  UMOV UR26, 0x0 ;  /* 0x00000000001a7882 */ /* 0x000fe20000000000 */
[----:B------:R-:W-:-:S02]  /*32c0*/  UMOV UR27, 0x4380490 ;  /* 0x04380490001b7882 */ /* 0x000fc40000000000 */
[----:B------:R-:W-:Y:S01]  /*32d0*/  UIADD3 UR6, UPT, UPT, UR18, 0x17400, URZ ;  /* 0x0001740012067890 */ /* 0x000fe2000fffe0ff */
[----:B------:R-:W-:Y:S01]  /*32e0*/  UMOV UR24, 0x0 ;  /* 0x0000000000187882 */ /* 0x000fe20000000000 */
[----:B------:R-:W-:Y:S01]  /*32f0*/  UMOV UR25, 0x4380490 ;  /* 0x0438049000197882 */ /* 0x000fe20000000000 */
[----:B----4-:R-:W-:Y:S02]  /*3300*/  UIADD3 UR5, UPT, UPT, UR5, 0x1f, URZ ;  /* 0x0000001f05057890 */ /* 0x010fe4000fffe0ff */
[----:B--2---:R-:W1:Y:S02]  /*3310*/  LDS R0, [UR18+0x170] ;  /* 0x00017012ff007984 */ /* 0x004e640008000800 */
[----:B------:R-:W-:Y:S02]  /*3320*/  USHF.R.S32.HI UR4, URZ, 0x1f, UR5 ;  /* 0x0000001fff047899 */ /* 0x000fe40008011405 */
[----:B------:R-:W-:Y:S02]  /*3330*/  UISETP.GE.AND UP4, UPT, UR7, 0x1, UPT ;  /* 0x000000010700788c */ /* 0x000fe4000bf86270 */
[----:B------:R-:W-:-:S02]  /*3340*/  ULEA.HI UR4, UR4, UR5, URZ, 0x5 ;  /* 0x0000000504047291 */ /* 0x000fc4000f8f28ff */
[----:B------:R-:W-:Y:S02]  /*3350*/  UIADD3 UR5, UPT, UPT, UR18, 0xe400, URZ ;  /* 0x0000e40012057890 */ /* 0x000fe4000fffe0ff */
[----:B------:R-:W-:Y:S02]  /*3360*/  USHF.R.S32.HI UR23, URZ, 0x5, UR4 ;  /* 0x00000005ff177899 */ /* 0x000fe40008011404 */
[----:B------:R-:W-:Y:S02]  /*3370*/  USHF.R.U32.HI UR5, URZ, 0x4, UR5 ;  /* 0x00000004ff057899 */ /* 0x000fe40008011605 */
[----:B------:R-:W-:Y:S02]  /*3380*/  USHF.R.U32.HI UR4, URZ, 0x4, UR6 ;  /* 0x00000004ff047899 */ /* 0x000fe40008011606 */
[----:B------:R-:W-:Y:S02]  /*3390*/  UISETP.LT.AND UP0, UPT, UR23, 0x1, UPT ;  /* 0x000000011700788c */ /* 0x000fe4000bf01270 */
[----:B------:R-:W-:-:S02]  /*33a0*/  ULOP3.LUT UR5, UR5, 0x3fff, URZ, 0xc0, !UPT ;  /* 0x00003fff05057892 */ /* 0x000fc4000f8ec0ff */
[----:B------:R-:W-:Y:S02]  /*33b0*/  ULOP3.LUT UR4, UR4, 0x3fff, URZ, 0xc0, !UPT ;  /* 0x00003fff04047892 */ /* 0x000fe4000f8ec0ff */
[----:B------:R-:W-:Y:S02]  /*33c0*/  USEL UR28, UR23, 0x1, !UP0 ;  /* 0x00000001171c7887 */ /* 0x000fe4000c000000 */
[----:B------:R-:W-:Y:S02]  /*33d0*/  ULOP3.LUT UR20, UR5, 0x10000, URZ, 0xfc, !UPT ;  /* 0x0001000005147892 */ /* 0x000fe4000f8efcff */
[----:B------:R-:W-:Y:S02]  /*33e0*/  ULOP3.LUT UR4, UR4, 0x10000, URZ, 0xfc, !UPT ;  /* 0x0001000004047892 */ /* 0x000fe4000f8efcff */
[----:B------:R-:W-:Y:S01]  /*33f0*/  UIADD3 UR28, UPT, UPT, -UR28, URZ, URZ ;  /* 0x000000ff1c1c7290 */ /* 0x000fe2000fffe1ff */
[----:B-1----:R-:W-:-:S15]  /*3400*/  R2UR UR29, R0 ;  /* 0x00000000001d72ca */ /* 0x002fde00000e0000 */
.L_x_65:
[----:B------:R-:W-:Y:S02]  /*3410*/  LEA R0, R10, UR18, 0x3 ;  /* 0x000000120a007c11 */ /* 0x000fe4000f8e18ff */
[----:B------:R-:W-:Y:S02]  /*3420*/  SHF.L.U32 R2, R9, 0x1f, RZ ;  /* 0x0000001f09027819 */ /* 0x000fe400000006ff */
[----:B------:R-:W-:Y:S01]  /*3430*/  PLOP3.LUT P0, PT, PT, PT, UP4, 0x80, 0x8 ;  /* 0x000000000008781c */ /* 0x000fe20003f0f048 */
[----:B------:R-:W-:Y:S01]  /*3440*/  VIADD R3, R0, 0xd0 ;  /* 0x000000d000037836 */ /* 0x000fe20000000000 */
[----:B-1----:R-:W1:Y:S02]  /*3450*/  SYNCS.PHASECHK.TRANS64.TRYWAIT P1, [R0+URZ+0xc0], R2 ;  /* 0x0000c002000075a7 */ /* 0x002e6400080211ff */
[----:B-1----:R-:W-:Y:S09]  /*3460*/  @!P1 BRA `(.L_x_59) ;  /* 0x00000060003c9947 */ /* 0x002ff20003800000 */
.L_x_139:
[----:B------:R-:W-:Y:S01]  /*3470*/  LEA R4, R10, UR18, 0x4 ;  /* 0x000000120a047c11 */ /* 0x000fe2000f8e20ff */
[----:B------:R-:W-:Y:S01]  /*3480*/  @UP4 ULEA UR5, UR14, UR18, 0x3 ;  /* 0x000000120e054291 */ /* 0x000fe2000f8e18ff */
[----:B------:R-:W-:Y:S01]  /*3490*/  PLOP3.LUT P1, PT, PT, PT, PT, 0x80, 0x8 ;  /* 0x000000000008781c */ /* 0x000fe20003f2f070 */
[----:B------:R-:W-:Y:S01]  /*34a0*/  ULEA UR22, UR21, UR18, 0x3 ;  /* 0x0000001215167291 */ /* 0x000fe2000f8e18ff */
[----:B------:R-:W-:Y:S02]  /*34b0*/  PRMT R3, RZ, 0x654, R3 ;  /* 0x00000654ff037816 */ /* 0x000fe40000000003 */
[----:B------:R-:W2:Y:S01]  /*34c0*/  LDS.128 R4, [R4+0x150] ;  /* 0x0001500004047984 */ /* 0x000ea20000000c00 */
[----:B-1----:R-:W-:Y:S02]  /*34d0*/  @P0 SHF.L.U32 R2, R8, 0x1f, RZ ;  /* 0x0000001f08020819 */ /* 0x002fe400000006ff */
[----:B------:R-:W-:Y:S01]  /*34e0*/  SHF.L.U32 R0, R11, 0x1f, RZ ;  /* 0x0000001f0b007819 */ /* 0x000fe200000006ff */
[----:B------:R-:W-:Y:S01]  /*34f0*/  @!PT LDS RZ, [RZ] ;  /* 0x00000000fffff984 */ /* 0x000fe20000000800 */
[----:B------:R-:W-:Y:S01]  /*3500*/  @!PT LDS RZ, [RZ] ;  /* 0x00000000fffff984 */ /* 0x000fe20000000800 */
[----:B------:R-:W-:Y:S01]  /*3510*/  @!PT LDS RZ, [RZ] ;  /* 0x00000000fffff984 */ /* 0x000fe20000000800 */
[----:B------:R-:W-:Y:S01]  /*3520*/  @!PT LDS RZ, [RZ] ;  /* 0x00000000fffff984 */ /* 0x000fe20000000800 */
[----:B------:R1:W-:Y:S06]  /*3530*/  MEMBAR.ALL.CTA ;  /* 0x0000000000007992 */ /* 0x0003ec0000008000 */
[----:B-1----:R-:W1:Y:S02]  /*3540*/  FENCE.VIEW.ASYNC.S ;  /* 0x00000000000073c6 */ /* 0x002e640000000000 */
[----:B-1----:R1:W-:Y:S01]  /*3550*/  SYNCS.ARRIVE.TRANS64.RED.A1T0 RZ, [R3+URZ], RZ ;  /* 0x000000ff03ff79a7 */ /* 0x0023e200081004ff */
[----:B------:R1:W3:Y:S01]  /*3560*/  @P0 SYNCS.PHASECHK.TRANS64.TRYWAIT P1, [UR5], R2 ;  /* 0x00000002ff0005a7 */ /* 0x0002e20008021105 */
[----:B------:R-:W-:-:S04]  /*3570*/  ULEA.HI UR5, UR21, UR21, URZ, 0x1 ;  /* 0x0000001515057291 */ /* 0x000fc8000f8f08ff */
[----:B------:R-:W-:Y:S02]  /*3580*/  ULOP3.LUT UR6, UR5, 0xffe, URZ, 0xc0, !UPT ;  /* 0x00000ffe05067892 */ /* 0x000fe4000f8ec0ff */
[----:B------:R-:W-:Y:S02]  /*3590*/  USHF.R.U32.HI UR19, URZ, 0x1, UR5 ;  /* 0x00000001ff137899 */ /* 0x000fe40008011605 */
[----:B------:R-:W-:Y:S02]  /*35a0*/  UIADD3 UR5, UPT, UPT, -UR6, UR21, URZ ;  /* 0x0000001506057290 */ /* 0x000fe4000fffe1ff */
[----:B------:R-:W-:-:S04]  /*35b0*/  UIMAD UR19, UR19, 0xe0, UR29 ;  /* 0x000000e0131378a4 */ /* 0x000fc8000f8e021d */
[----:B------:R-:W-:Y:S01]  /*35c0*/  ULEA UR19, UR5, UR19, 0x14 ;  /* 0x0000001305137291 */ /* 0x000fe2000f8ea0ff */
[----:B------:R-:W4:Y:S02]  /*35d0*/  SYNCS.PHASECHK.TRANS64.TRYWAIT P0, [UR22+0x100], R0 ;  /* 0x00010000ff0075a7 */ /* 0x000f240008001116 */
[----:B-1234-:R-:W-:Y:S09]  /*35e0*/  @!P0 BRA `(.L_x_60) ;  /* 0x0000005c00f08947 */ /* 0x01eff20003800000 */
.L_x_141:
[----:B------:R-:W-:Y:S01]  /*35f0*/  IADD3 R10, PT, PT, R10, 0x1, RZ ;  /* 0x000000010a0a7810 */ /* 0x000fe20007ffe0ff */
[----:B------:R-:W-:Y:S06]  /*3600*/  BRA.U !UP4, `(.L_x_61) ;  /* 0x000000010c987547 */ /* 0x000fec000b800000 */
[----:B------:R-:W-:Y:S01]  /*3610*/  UPLOP3.LUT UP2, UPT, UPT, UPT, UPT, 0x40, 0x4 ;  /* 0x000000000004789c */ /* 0x000fe20003f4e870 */
[----:B------:R-:W-:Y:S01]  /*3620*/  UMOV UR16, UR28 ;  /* 0x0000001c00107c82 */ /* 0x000fe20008000000 */
[----:B------:R-:W-:Y:S01]  /*3630*/  UMOV UR15, UR23 ;  /* 0x00000017000f7c82 */ /* 0x000fe20008000000 */
[----:B------:R-:W-:-:S08]  /*3640*/  UMOV UR5, UR14 ;  /* 0x0000000e00057c82 */ /* 0x000fd00008000000 */
.L_x_64:
[----:B------:R-:W-:Y:S02]  /*3650*/  UIADD3 UR16, UPT, UPT, UR16, 0x1, URZ ;  /* 0x0000000110107890 */ /* 0x000fe4000fffe0ff */
[----:B--2---:R-:W-:Y:S02]  /*3660*/  ULEA UR7, UR5, UR18, 0x3 ;  /* 0x0000001205077291 */ /* 0x004fe4000f8e18ff */
[----:B------:R-:W-:Y:S01]  /*3670*/  UISETP.NE.AND UP3, UPT, UR16, URZ, UPT ;  /* 0x000000ff1000728c */ /* 0x000fe2000bf65270 */
[----:B---3--:R-:W-:Y:S10]  /*3680*/  @P1 BRA `(.L_x_62) ;  /* 0x00000000000c1947 */ /* 0x008ff40003800000 */
[----:B-1----:R-:W-:Y:S04]  /*3690*/  SHF.L.U32 R2, R8, 0x1f, RZ ;  /* 0x0000001f08027819 */ /* 0x002fe800000006ff */
[----:B------:R-:W1:Y:S02]  /*36a0*/  SYNCS.PHASECHK.TRANS64.TRYWAIT P0, [UR7], R2 ;  /* 0x00000002ff0075a7 */ /* 0x000e640008001107 */
[----:B-1----:R-:W-:Y:S05]  /*36b0*/  @!P0 BRA `(.L_x_63) ;  /* 0x0000005c00d48947 */ /* 0x002fea0003800000 */
.L_x_62:
[----:B------:R-:W-:Y:S01]  /*36c0*/  UISETP.NE.AND UP0, UPT, UR15, 0x1, UPT ;  /* 0x000000010f00788c */ /* 0x000fe2000bf05270 */
[----:B------:R-:W-:Y:S01]  /*36d0*/  PLOP3.LUT P1, PT, PT, PT, PT, 0x80, 0x8 ;  /* 0x000000000008781c */ /* 0x000fe20003f2f070 */
[----:B------:R-:W-:Y:S02]  /*36e0*/  UIADD3 UR6, UPT, UPT, UR5, 0x1, URZ ;  /* 0x0000000105067890 */ /* 0x000fe4000fffe0ff */
[----:B------:R-:W-:Y:S02]  /*36f0*/  UIADD3 UR17, UPT, UPT, UR7, 0x48, URZ ;  /* 0x0000004807117890 */ /* 0x000fe4000fffe0ff */
[----:B------:R-:W-:Y:S01]  /*3700*/  UISETP.NE.AND UP1, UPT, UR6, 0x9, UPT ;  /* 0x000000090600788c */ /* 0x000fe2000bf25270 */
[----:B------:R-:W-:Y:S01]  /*3710*/  PLOP3.LUT P0, PT, PT, PT, UP0, 0x80, 0x8 ;  /* 0x000000000008781c */ /* 0x000fe20003f0f008 */
[----:B------:R-:W-:Y:S02]  /*3720*/  UIADD3 UR15, UPT, UPT, UR15, -0x1, URZ ;  /* 0xffffffff0f0f7890 */ /* 0x000fe4000fffe0ff */
[----:B------:R-:W-:Y:S02]  /*3730*/  USEL UR8, URZ, 0x1, UP1 ;  /* 0x00000001ff087887 */ /* 0x000fe40008800000 */
[----:B------:R-:W-:Y:S01]  /*3740*/  USEL UR14, UR6, URZ, UP1 ;  /* 0x000000ff060e7287 */ /* 0x000fe20008800000 */
[----:B------:R-:W-:Y:S01]  /*3750*/  UMOV UR7, 0x80004020 ;  /* 0x8000402000077882 */ /* 0x000fe20000000000 */
[----:B------:R-:W-:Y:S02]  /*3760*/  UMOV UR9, 0x80004020 ;  /* 0x8000402000097882 */ /* 0x000fe40000000000 */
[----:B------:R-:W-:Y:S01]  /*3770*/  @UP0 ULEA UR6, UR14, UR18, 0x3 ;  /* 0x000000120e060291 */ /* 0x000fe2000f8e18ff */
[----:B------:R-:W-:Y:S01]  /*3780*/  LOP3.LUT R8, R8, UR8, RZ, 0x3c, !PT ;  /* 0x0000000808087c12 */ /* 0x000fe2000f8e3cff */
[----:B------:R-:W-:Y:S01]  /*3790*/  ULEA UR8, UR5, UR20, 0x8 ;  /* 0x0000001405087291 */ /* 0x000fe2000f8e40ff */
[----:B------:R-:W-:Y:S02]  /*37a0*/  UMOV UR13, 0x80004020 ;  /* 0x80004020000d7882 */ /* 0x000fe40000000000 */
[----:B-1----:R-:W-:Y:S01]  /*37b0*/  @P0 SHF.L.U32 R0, R8, 0x1f, RZ ;  /* 0x0000001f08000819 */ /* 0x002fe200000006ff */
[----:B------:R-:W-:Y:S01]  /*37c0*/  UIADD3 UR10, UPT, UPT, UR8, 0x2, URZ ;  /* 0x00000002080a7890 */ /* 0x000fe2000fffe0ff */
[----:B------:R-:W-:Y:S02]  /*37d0*/  UMOV UR11, 0x80004020 ;  /* 0x80004020000b7882 */ /* 0x000fe40000000000 */
[----:B------:R2:W3:Y:S01]  /*37e0*/  @P0 SYNCS.PHASECHK.TRANS64.TRYWAIT P1, [UR6], R0 ;  /* 0x00000000ff0005a7 */ /* 0x0004e20008021106 */
[----:B------:R-:W-:Y:S03]  /*37f0*/  UIMAD UR6, UR5, 0x380, UR4 ;  /* 0x00000380050678a4 */ /* 0x000fe6000f8e0204 */
[----:B------:R-:W-:Y:S01]  /*3800*/  UMOV UR5, UR14 ;  /* 0x0000000e00057c82 */ /* 0x000fe20008000000 */
[----:B------:R-:W-:Y:S05]  /*3810*/  UIADD3 UR12, UPT, UPT, UR6, 0x2, URZ ;  /* 0x00000002060c7890 */ /* 0x000fea000fffe0ff */
[----:B------:R2:W-:Y:S01]  /*3820*/  UTCHMMA gdesc[UR8], gdesc[UR6], tmem[UR19], tmem[UR26], idesc[UR27], UP2 ;  /* 0x00ff1a06080075ea */ /* 0x0005e20009000013 */
[----:B------:R-:W-:Y:S03]  /*3830*/  UPLOP3.LUT UP2, UPT, UPT, UPT, UPT, 0x80, 0x8 ;  /* 0x000000000008789c */ /* 0x000fe60003f4f070 */
[----:B------:R2:W-:Y:S01]  /*3840*/  UTCHMMA gdesc[UR10], gdesc[UR12], tmem[UR19], tmem[UR24], idesc[UR25], UPT ;  /* 0x00ff180c0a0075ea */ /* 0x0005e2000b800013 */
[----:B------:R2:W-:Y:S01]  /*3850*/  UTCBAR [UR17], URZ ;  /* 0x000000ff110073e9 */ /* 0x0005e200080000ff */
[----:B------:R-:W-:Y:S06]  /*3860*/  BRA.U UP3, `(.L_x_64) ;  /* 0xfffffffd03787547 */ /* 0x000fec000b83ffff */
.L_x_61:
[----:B------:R-:W-:Y:S01]  /*3870*/  UIADD3 UR5, UPT, UPT, UR21, 0x1, URZ ;  /* 0x0000000115057890 */ /* 0x000fe2000fffe0ff */
[----:B------:R-:W-:Y:S01]  /*3880*/  LOP3.LUT P0, RZ, R6, 0x1, RZ, 0xc0, !PT ;  /* 0x0000000106ff7812 */ /* 0x000fe2000780c0ff */
[----:B--2---:R-:W-:Y:S01]  /*3890*/  UIADD3 UR6, UPT, UPT, UR22, 0xe0, URZ ;  /* 0x000000e016067890 */ /* 0x004fe2000fffe0ff */
[----:B---3--:R-:W-:Y:S01]  /*38a0*/  ISETP.NE.AND P1, PT, R10, 0x2, PT ;  /* 0x000000020a00780c */ /* 0x008fe20003f25270 */
[----:B------:R-:W-:-:S03]  /*38b0*/  UISETP.NE.AND UP0, UPT, UR5, 0x4, UPT ;  /* 0x000000040500788c */ /* 0x000fc6000bf05270 */
[----:B-1----:R-:W-:Y:S01]  /*38c0*/  SEL R0, RZ, 0x1, P1 ;  /* 0x00000001ff007807 */ /* 0x002fe20000800000 */
[----:B------:R-:W-:Y:S01]  /*38d0*/  USEL UR7, URZ, 0x1, UP0 ;  /* 0x00000001ff077887 */ /* 0x000fe20008000000 */
[----:B------:R-:W-:Y:S01]  /*38e0*/  SEL R10, R10, RZ, P1 ;  /* 0x000000ff0a0a7207 */ /* 0x000fe20000800000 */
[----:B------:R-:W-:Y:S01]  /*38f0*/  USEL UR21, UR5, URZ, UP0 ;  /* 0x000000ff05157287 */ /* 0x000fe20008000000 */
[----:B------:R1:W-:Y:S01]  /*3900*/  UTCBAR [UR6], URZ ;  /* 0x000000ff060073e9 */ /* 0x0003e200080000ff */
[----:B------:R-:W-:Y:S02]  /*3910*/  LOP3.LUT R9, R9, R0, RZ, 0x3c, !PT ;  /* 0x0000000009097212 */ /* 0x000fe400078e3cff */
[----:B------:R-:W-:Y:S01]  /*3920*/  LOP3.LUT R11, R11, UR7, RZ, 0x3c, !PT ;  /* 0x000000070b0b7c12 */ /* 0x000fe2000f8e3cff */
[----:B------:R-:W-:Y:S07]  /*3930*/  @P0 BRA `(.L_x_65) ;  /* 0xfffffff800b40947 */ /* 0x000fee000383ffff */
[----:B------:R-:W2:Y:S01]  /*3940*/  S2UR UR8, SR_CgaCtaId ;  /* 0x00000000000879c3 */ /* 0x000ea20000008800 */
[----:B------:R-:W-:Y:S01]  /*3950*/  ELECT P0, URZ, PT ;  /* 0x0000000000ff782f */ /* 0x000fe20003800000 */
[----:B------:R-:W-:Y:S01]  /*3960*/  IMAD.MOV.U32 R0, RZ, RZ, 0x1 ;  /* 0x00000001ff007424 */ /* 0x000fe200078e00ff */
[----:B------:R-:W-:Y:S01]  /*3970*/  UIADD3 UR18, UPT, UPT, UR18, 0x100, URZ ;  /* 0x0000010012127890 */ /* 0x000fe2000fffe0ff */
[----:B------:R-:W-:Y:S01]  /*3980*/  SHF.L.U32 R2, R11, 0x1f, RZ ;  /* 0x0000001f0b027819 */ /* 0x000fe200000006ff */
[----:B------:R-:W-:-:S03]  /*3990*/  UMOV UR4, 0x40 ;  /* 0x0000004000047882 */ /* 0x000fc60000000000 */
[----:B------:R-:W-:Y:S01]  /*39a0*/  UVIRTCOUNT.DEALLOC.SMPOOL 0x80 ;  /* 0x000000800000784c */ /* 0x000fe20000000000 */
[----:B--2---:R-:W-:Y:S02]  /*39b0*/  ULEA UR8, UR8, UR4, 0x18 ;  /* 0x0000000408087291 */ /* 0x004fe4000f8ec0ff */
[----:B------:R-:W-:-:S07]  /*39c0*/  ULEA UR4, UR21, UR18, 0x3 ;  /* 0x0000001215047291 */ /* 0x000fce000f8e18ff */
[----:B------:R2:W-:Y:S02]  /*39d0*/  @P0 STS.U8 [UR8+0x1c], R0 ;  /* 0x00001c00ff000988 */ /* 0x0005e40008000008 */
[----:B------:R-:W3:Y:S02]  /*39e0*/  SYNCS.PHASECHK.TRANS64.TRYWAIT P0, [UR4], R2 ;  /* 0x00000002ff0075a7 */ /* 0x000ee40008001104 */
[----:B--23--:R-:W-:Y:S05]  /*39f0*/  @!P0 BRA `(.L_x_66) ;  /* 0x0000005c001c8947 */ /* 0x00cfea0003800000 */
.L_x_144:
[----:B------:R-:W-:-:S04]  /*3a00*/  UIADD3 UR4, UPT, UPT, UR21, 0x1, URZ ;  /* 0x0000000115047890 */ /* 0x000fc8000fffe0ff */
[----:B------:R-:W-:-:S04]  /*3a10*/  UISETP.NE.AND UP0, UPT, UR4, 0x4, UPT ;  /* 0x000000040400788c */ /* 0x000fc8000bf05270 */
[----:B-1----:R-:W-:Y:S02]  /*3a20*/  USEL UR6, URZ, 0x1, UP0 ;  /* 0x00000001ff067887 */ /* 0x002fe40008000000 */
[----:B------:R-:W-:-:S04]  /*3a30*/  USEL UR4, UR4, URZ, UP0 ;  /* 0x000000ff04047287 */ /* 0x000fc80008000000 */
[----:B------:R-:W-:Y:S01]  /*3a40*/  ULEA UR5, UR4, UR18, 0x3 ;  /* 0x0000001204057291 */ /* 0x000fe2000f8e18ff */
[----:B--2---:R-:W-:-:S04]  /*3a50*/  LOP3.LUT R2, R11, UR6, RZ, 0x3c, !PT ;  /* 0x000000060b027c12 */ /* 0x004fc8000f8e3cff */
[----:B------:R-:W-:-:S04]  /*3a60*/  SHF.L.U32 R3, R2, 0x1f, RZ ;  /* 0x0000001f02037819 */ /* 0x000fc800000006ff */
[----:B------:R-:W1:Y:S02]  /*3a70*/  SYNCS.PHASECHK.TRANS64.TRYWAIT P0, [UR5], R3 ;  /* 0x00000003ff0075a7 */ /* 0x000e640008001105 */
[----:B-1----:R-:W-:Y:S05]  /*3a80*/  @!P0 BRA `(.L_x_67) ;  /* 0x0000005c00108947 */ /* 0x002fea0003800000 */
.L_x_146:
        /* <DEDUP_REMOVED lines=9> */
.L_x_148:
[----:B------:R-:W-:-:S04]  /*3b20*/  UIADD3 UR4, UPT, UPT, UR4, 0x1, URZ ;  /* 0x0000000104047890 */ /* 0x000fc8000fffe0ff */
[----:B------:R-:W-:-:S04]  /*3b30*/  UISETP.NE.AND UP0, UPT, UR4, 0x4, UPT ;  /* 0x000000040400788c */ /* 0x000fc8000bf05270 */
[----:B------:R-:W-:Y:S02]  /*3b40*/  USEL UR5, URZ, 0x1, UP0 ;  /* 0x00000001ff057887 */ /* 0x000fe40008000000 */
[----:B------:R-:W-:-:S04]  /*3b50*/  USEL UR4, UR4, URZ, UP0 ;  /* 0x000000ff04047287 */ /* 0x000fc80008000000 */
[----:B------:R-:W-:Y:S01]  /*3b60*/  ULEA UR4, UR4, UR18, 0x3 ;  /* 0x0000001204047291 */ /* 0x000fe2000f8e18ff */
[----:B------:R-:W-:-:S04]  /*3b70*/  LOP3.LUT R2, R2, UR5, RZ, 0x3c, !PT ;  /* 0x0000000502027c12 */ /* 0x000fc8000f8e3cff */
[----:B------:R-:W-:-:S04]  /*3b80*/  SHF.L.U32 R2, R2, 0x1f, RZ ;  /* 0x0000001f02027819 */ /* 0x000fc800000006ff */
[----:B------:R-:W2:Y:S02]  /*3b90*/  SYNCS.PHASECHK.TRANS64.TRYWAIT P0, [UR4], R2 ;  /* 0x00000002ff0075a7 */ /* 0x000ea40008001104 */
[----:B--2---:R-:W-:Y:S05]  /*3ba0*/  @!P0 BRA `(.L_x_69) ;  /* 0x0000005800f88947 */ /* 0x004fea0003800000 */
.L_x_150:
[----:B------:R-:W-:Y:S01]  /*3bb0*/  NOP ;  /* 0x0000000000007918 */ /* 0x000fe20000000000 */
[----:B-1----:R-:W1:Y:S01]  /*3bc0*/  LDS R0, [UR8+0x14] ;  /* 0x00001408ff007984 */ /* 0x002e620008000800 */
[----:B------:R-:W-:Y:S01]  /*3bd0*/  ULOP3.LUT UR4, UR29, 0xffff, URZ, 0xc0, !UPT ;  /* 0x0000ffff1d047892 */ /* 0x000fe2000f8ec0ff */
[----:B------:R-:W-:Y:S01]  /*3be0*/  UMOV UR5, 0xffff ;  /* 0x0000ffff00057882 */ /* 0x000fe20000000000 */
[----:B------:R-:W-:Y:S02]  /*3bf0*/  UMOV UR6, 0x1 ;  /* 0x0000000100067882 */ /* 0x000fe40000000000 */
[----:B------:R-:W-:-:S04]  /*3c00*/  USHF.R.U32.HI UR4, URZ, 0x5, UR4 ;  /* 0x00000005ff047899 */ /* 0x000fc80008011604 */
[----:B------:R-:W-:Y:S02]  /*3c10*/  USHF.L.U32 UR5, UR5, UR4, URZ ;  /* 0x0000000405057299 */ /* 0x000fe400080006ff */
[----:B------:R-:W-:-:S04]  /*3c20*/  USHF.L.U32 UR4, UR6, UR4, URZ ;  /* 0x0000000406047299 */ /* 0x000fc800080006ff */
[----:B-1----:R-:W-:-:S04]  /*3c30*/  LOP3.LUT R0, R0, UR5, RZ, 0xc0, !PT ;  /* 0x0000000500007c12 */ /* 0x002fc8000f8ec0ff */
[----:B------:R-:W-:-:S13]  /*3c40*/  ISETP.NE.AND P0, PT, R0, UR5, PT ;  /* 0x0000000500007c0c */ /* 0x000fda000bf05270 */
[----:B------:R-:W-:Y:S05]  /*3c50*/  @P0 BRA `(.L_x_70) ;  /* 0x0000000000580947 */ /* 0x000fea0003800000 */
[----:B------:R-:W1:Y:S02]  /*3c60*/  LDS R0, [UR8+0x18] ;  /* 0x00001808ff007984 */ /* 0x000e640008000800 */
[----:B-1----:R-:W-:-:S04]  /*3c70*/  LOP3.LUT R0, R0, UR4, RZ, 0xc0, !PT ;  /* 0x0000000400007c12 */ /* 0x002fc8000f8ec0ff */
[----:B------:R-:W-:-:S13]  /*3c80*/  ISETP.NE.AND P0, PT, R0, UR4, PT ;  /* 0x0000000400007c0c */ /* 0x000fda000bf05270 */
[----:B------:R-:W-:Y:S05]  /*3c90*/  @P0 BRA `(.L_x_71) ;  /* 0x00000000003c0947 */ /* 0x000fea0003800000 */
[----:B------:R-:W1:Y:S01]  /*3ca0*/  S2R R2, SR_LANEID ;  /* 0x0000000000027919 */ /* 0x000e620000000000 */
[----:B------:R-:W-:-:S06]  /*3cb0*/  ULOP3.LUT UR5, URZ, UR5, URZ, 0x33, !UPT ;  /* 0x00000005ff057292 */ /* 0x000fcc000f8e33ff */
[----:B------:R-:W-:-:S04]  /*3cc0*/  IMAD.U32 R0, RZ, RZ, UR5 ;  /* 0x00000005ff007e24 */ /* 0x000fc8000f8e00ff */
[----:B------:R2:W3:Y:S02]  /*3cd0*/  REDUX UR7, R0 ;  /* 0x00000000000773c4 */ /* 0x0004e40000000000 */
[----:B------:R4:W-:Y:S01]  /*3ce0*/  UTCATOMSWS.AND URZ, UR5 ;  /* 0x0000000500ff79e3 */ /* 0x0009e20008000000 */
[----:B--2---:R-:W-:Y:S01]  /*3cf0*/  LOP3.LUT R0, RZ, UR4, RZ, 0x33, !PT ;  /* 0x00000004ff007c12 */ /* 0x004fe2000f8e33ff */
[----:B------:R-:W-:Y:S02]  /*3d00*/  VOTEU.ANY UR4, UPT, PT ;  /* 0x0000000000047886 */ /* 0x000fe400038e0100 */
[----:B------:R-:W-:Y:S02]  /*3d10*/  UFLO.U32 UR4, UR4 ;  /* 0x00000004000472bd */ /* 0x000fe400080e0000 */
[----:B------:R-:W2:Y:S04]  /*3d20*/  REDUX UR6, R0 ;  /* 0x00000000000673c4 */ /* 0x000ea80000000000 */
[----:B-1----:R-:W-:-:S02]  /*3d30*/  ISETP.EQ.U32.AND P0, PT, R2, UR4, PT ;  /* 0x0000000402007c0c */ /* 0x002fc4000bf02070 */
[----:B---3--:R-:W-:-:S11]  /*3d40*/  MOV R2, UR7 ;  /* 0x0000000700027c02 */ /* 0x008fd60008000f00 */
[----:B------:R4:W-:Y:S01]  /*3d50*/  @P0 ATOMS.AND RZ, [UR8+0x14], R2 ;  /* 0x00001402ffff098c */ /* 0x0009e2000a800008 */
[----:B--2---:R-:W-:-:S05]  /*3d60*/  IMAD.U32 R0, RZ, RZ, UR6 ;  /* 0x00000006ff007e24 */ /* 0x004fca000f8e00ff */
[----:B------:R4:W-:Y:S01]  /*3d70*/  @P0 ATOMS.AND RZ, [UR8+0x18], R0 ;  /* 0x00001800ffff098c */ /* 0x0009e2000a800008 */
[----:B------:R-:W-:Y:S05]  /*3d80*/  BRA `(.L_x_72) ;  /* 0x0000000000147947 */ /* 0x000fea0003800000 */
.L_x_71:
[----:B------:R-:W-:Y:S02]  /*3d90*/  MOV R2, 0x3db0 ;  /* 0x00003db000027802 */ /* 0x000fe40000000f00 */
[----:B-----5:R-:W-:Y:S05]  /*3da0*/  CALL.REL.NOINC `($__internal_0_$__cuda_sm10x_tcgen05_guardrail_trap_col_being_dealloced_not_returned_by_alloc) ;  /* 0x0000005c002c7944 */ /* 0x020fea0003c00000 */
[----:B------:R-:W-:Y:S05]  /*3db0*/  BRA `(.L_x_72) ;  /* 0x0000000000087947 */ /* 0x000fea0003800000 */
.L_x_70:
[----:B------:R-:W-:Y:S02]  /*3dc0*/  MOV R2, 0x3de0 ;  /* 0x00003de000027802 */ /* 0x000fe40000000f00 */
[----:B-----5:R-:W-:Y:S05]  /*3dd0*/  CALL.REL.NOINC `($__internal_2_$__cuda_sm10x_tcgen05_guardrail_trap_unallocated_columns_being_dealloced) ;  /* 0x0000005c00387944 */ /* 0x020fea0003c00000 */
.L_x_72:
[----:B------:R-:W-:Y:S01]  /*3de0*/  NOP ;  /* 0x0000000000007918 */ /* 0x000fe20000000000 */
[----:B----4-:R-:W-:Y:S05]  /*3df0*/  EXIT ;  /* 0x000000000000794d */ /* 0x010fea0003800000 */
.L_x_54:
[----:B------:R-:W-:-:S09]  /*3e00*/  UISETP.NE.OR UP0, UPT, UR18, 0x3, !UP3 ;  /* 0x000000031200788c */ /* 0x000fd2000df05670 */
[----:B------:R-:W-:Y:S05]  /*3e10*/  BRA.U UP0, `(.L_x_73) ;  /* 0x0000000d00d87547 */ /* 0x000fea000b800000 */
[----:B------:R-:W2:Y:S01]  /*3e20*/  LDCU.64 UR4, c[0x0][0x888] ;  /* 0x00011100ff0477ac */ /* 0x000ea20008000a00 */
[----:B------:R-:W-:Y:S02]  /*3e30*/  HFMA2 R9, -RZ, RZ, 0, 0 ;  /* 0x00000000ff097431 */ /* 0x000fe400000001ff */
[----:B------:R-:W-:Y:S01]  /*3e40*/  IMAD.MOV.U32 R11, RZ, RZ, 0x1 ;  /* 0x00000001ff0b7424 */ /* 0x000fe200078e00ff */
[----:B------:R-:W-:Y:S01]  /*3e50*/  MOV R8, 0x7000 ;  /* 0x0000700000087802 */ /* 0x000fe20000000f00 */
[----:B------:R-:W3:Y:S01]  /*3e60*/  LDCU UR44, c[0x0][0x370] ;  /* 0x00006e00ff2c77ac */ /* 0x000ee20008000800 */
[----:B------:R-:W-:Y:S01]  /*3e70*/  IMAD.MOV.U32 R10, RZ, RZ, RZ ;  /* 0x000000ffff0a7224 */ /* 0x000fe200078e00ff */
[----:B------:R-:W3:Y:S01]  /*3e80*/  LDCU.128 UR48, c[0x0][0xb10] ;  /* 0x00016200ff3077ac */ /* 0x000ee20008000c00 */
[----:B------:R-:W4:Y:S01]  /*3e90*/  LDCU UR37, c[0x0][0x374] ;  /* 0x00006e80ff2577ac */ /* 0x000f220008000800 */
[----:B------:R-:W1:Y:S01]  /*3ea0*/  LDCU.64 UR42, c[0x0][0x890] ;  /* 0x00011200ff2a77ac */ /* 0x000e620008000a00 */
[----:B------:R-:W1:Y:S01]  /*3eb0*/  LDCU UR29, c[0x0][0xb0c] ;  /* 0x00016180ff1d77ac */ /* 0x000e620008000800 */
[----:B--2---:R-:W-:Y:S01]  /*3ec0*/  UISETP.NE.U32.AND UP0, UPT, UR4, URZ, UPT ;  /* 0x000000ff0400728c */ /* 0x004fe2000bf05070 */
[----:B------:R-:W2:Y:S01]  /*3ed0*/  LDCU UR56, c[0x0][0xb20] ;  /* 0x00016400ff3877ac */ /* 0x000ea20008000800 */
[----:B------:R-:W2:Y:S01]  /*3ee0*/  LDCU UR4, c[0x0][0xb30] ;  /* 0x00016600ff0477ac */ /* 0x000ea20008000800 */
[----:B---3--:R-:W-:-:S02]  /*3ef0*/  UIMAD.WIDE.U32 UR8, UR44, UR48, URZ ;  /* 0x000000302c0872a5 */ /* 0x008fc4000f8e00ff */
[----:B----4-:R-:W-:Y:S02]  /*3f00*/  UIMAD.WIDE.U32 UR10, UR37, UR51, URZ ;  /* 0x00000033250a72a5 */ /* 0x010fe4000f8e00ff */
[----:B-1----:R-:W-:Y:S02]  /*3f10*/  UISETP.NE.U32.AND UP6, UPT, UR42, URZ, UPT ;  /* 0x000000ff2a00728c */ /* 0x002fe4000bfc5070 */
[----:B------:R-:W-:Y:S01]  /*3f20*/  UISETP.NE.AND.EX UP5, UPT, UR5, URZ, UPT, UP0 ;  /* 0x000000ff0500728c */ /* 0x000fe2000bfa5300 */
[----:B------:R-:W-:Y:S01]  /*3f30*/  UMOV UR6, 0x400 ;  /* 0x0000040000067882 */ /* 0x000fe20000000000 */
[----:B------:R-:W-:Y:S01]  /*3f40*/  UISETP.NE.AND UP0, UPT, UR21, 0x1, UPT ;  /* 0x000000011500788c */ /* 0x000fe2000bf05270 */
[----:B------:R-:W-:Y:S01]  /*3f50*/  UMOV UR8, UR9 ;  /* 0x0000000900087c82 */ /* 0x000fe20008000000 */
[----:B------:R-:W-:Y:S01]  /*3f60*/  UMOV UR45, UR11 ;  /* 0x0000000b002d7c82 */ /* 0x000fe20008000000 */
[----:B------:R-:W-:Y:S01]  /*3f70*/  UISETP.NE.AND UP0, UPT, UR29, 0x1, UPT ;  /* 0x000000011d00788c */ /* 0x000fe2000bf05270 */
[----:B------:R-:W1:Y:S01]  /*3f80*/  LDCU.64 UR54, c[0x0][0x348] ;  /* 0x00006900ff3677ac */ /* 0x000e620008000a00 */
[----:B------:R-:W-:Y:S01]  /*3f90*/  UMOV UR30, URZ ;  /* 0x000000ff001e7c82 */ /* 0x000fe20008000000 */
[----:B------:R-:W-:-:S02]  /*3fa0*/  UPLOP3.LUT UP1, UPT, UPT, UPT, UPT, 0x40, 0x4 ;  /* 0x000000000004789c */ /* 0x000fc40003f2e870 */
[----:B------:R-:W-:Y:S01]  /*3fb0*/  UISETP.GE.AND UP3, UPT, UR21, 0x1, UPT ;  /* 0x000000011500788c */ /* 0x000fe2000bf66270 */
[----:B------:R-:W3:Y:S01]  /*3fc0*/  LDCU.64 UR22, c[0x0][0xb28] ;  /* 0x00016500ff1677ac */ /* 0x000ee20008000a00 */
[----:B------:R-:W-:Y:S02]  /*3fd0*/  ULEA UR6, UR15, UR6, 0x18 ;  /* 0x000000060f067291 */ /* 0x000fe4000f8ec0ff */
[----:B------:R-:W-:Y:S02]  /*3fe0*/  UISETP.NE.AND.EX UP6, UPT, UR43, URZ, UPT, UP6 ;  /* 0x000000ff2b00728c */ /* 0x000fe4000bfc5360 */
[----:B------:R-:W-:Y:S02]  /*3ff0*/  USHF.R.U32.HI UR52, URZ, UR49, UR8 ;  /* 0x00000031ff347299 */ /* 0x000fe40008011608 */
[----:B--2---:R-:W-:Y:S02]  /*4000*/  USHF.R.U32.HI UR45, URZ, UR56, UR45 ;  /* 0x00000038ff2d7299 */ /* 0x004fe4000801162d */
[----:B------:R-:W-:-:S02]  /*4010*/  UISETP.NE.AND UP0, UPT, UR50, 0x1, UPT ;  /* 0x000000013200788c */ /* 0x000fc4000bf05270 */
[----:B------:R-:W-:-:S11]  /*4020*/  UISETP.NE.AND UP4, UPT, UR4, 0x1, UPT ;  /* 0x000000010400788c */ /* 0x000fd6000bf85270 */
.L_x_81:
[C---:B------:R-:W-:Y:S02]  /*4030*/  LEA R3, R10.reuse, UR6, 0x3 ;  /* 0x000000060a037c11 */ /* 0x040fe4000f8e18ff */
[----:B------:R-:W-:Y:S02]  /*4040*/  SHF.L.U32 R0, R9, 0x1f, RZ ;  /* 0x0000001f09007819 */ /* 0x000fe400000006ff */
[----:B------:R-:W-:Y:S02]  /*4050*/  LEA R4, R10, UR6, 0x4 ;  /* 0x000000060a047c11 */ /* 0x000fe4000f8e20ff */
[----:B--2---:R-:W2:Y:S02]  /*4060*/  SYNCS.PHASECHK.TRANS64.TRYWAIT P0, [R3+URZ+0xc0], R0 ;  /* 0x0000c000030075a7 */ /* 0x004ea400080011ff */
[----:B--2---:R-:W-:Y:S05]  /*4070*/  @!P0 BRA `(.L_x_74) ;  /* 0x0000005400dc8947 */ /* 0x004fea0003800000 */
.L_x_151:
[----:B------:R-:W4:Y:S01]  /*4080*/  LDS.128 R4, [R4+0x150] ;  /* 0x0001500004047984 */ /* 0x000f220000000c00 */
[----:B------:R-:W-:Y:S01]  /*4090*/  UISETP.GE.AND UP0, UPT, UR21, 0x1, UPT ;  /* 0x000000011500788c */ /* 0x000fe2000bf06270 */
[----:B------:R-:W-:Y:S01]  /*40a0*/  @!PT LDS RZ, [RZ] ;  /* 0x00000000fffff984 */ /* 0x000fe20000000800 */
[----:B------:R-:W-:Y:S01]  /*40b0*/  @!PT LDS RZ, [RZ] ;  /* 0x00000000fffff984 */ /* 0x000fe20000000800 */
[----:B------:R-:W-:Y:S01]  /*40c0*/  @!PT LDS RZ, [RZ] ;  /* 0x00000000fffff984 */ /* 0x000fe20000000800 */
[----:B------:R-:W-:Y:S01]  /*40d0*/  @!PT LDS RZ, [RZ] ;  /* 0x00000000fffff984 */ /* 0x000fe20000000800 */
[----:B------:R1:W-:Y:S06]  /*40e0*/  MEMBAR.ALL.CTA ;  /* 0x0000000000007992 */ /* 0x0003ec0000008000 */
[----:B-1----:R-:W1:Y:S01]  /*40f0*/  FENCE.VIEW.ASYNC.S ;  /* 0x00000000000073c6 */ /* 0x002e620000000000 */
[----:B----4-:R-:W-:Y:S11]  /*4100*/  LOP3.LUT P0, RZ, R6, 0x1, RZ, 0xc0, !PT ;  /* 0x0000000106ff7812 */ /* 0x010ff6000780c0ff */
[----:B------:R-:W-:Y:S02]  /*4110*/  @!UPT UIADD3 URZ, UPT, UPT, URZ, URZ, URZ ;  /* 0x000000fffffff290 */ /* 0x000fe4000fffe0ff */
[----:B-1----:R-:W-:Y:S01]  /*4120*/  VOTEU.ANY UP3, P0 ;  /* 0x0000000000ff7886 */ /* 0x002fe20000060100 */
[----:B------:R-:W-:Y:S11]  /*4130*/  PLOP3.LUT P0, PT, PT, PT, UP3, 0x80, 0x8 ;  /* 0x000000000008781c */ /* 0x000ff60003f0f038 */
[----:B------:R-:W-:Y:S02]  /*4140*/  @!UPT UIADD3 URZ, UPT, UPT, URZ, URZ, URZ ;  /* 0x000000fffffff290 */ /* 0x000fe4000fffe0ff */
[----:B--2---:R-:W-:Y:S02]  /*4150*/  @P0 SHF.R.U32.HI R0, RZ, 0x10, R5 ;  /* 0x00000010ff000819 */ /* 0x004fe40000011605 */
[----:B------:R-:W-:Y:S02]  /*4160*/  @P0 MOV R2, R4 ;  /* 0x0000000400020202 */ /* 0x000fe40000000f00 */
[----:B------:R-:W-:Y:S01]  /*4170*/  @P0 R2UR UR4, R0 ;  /* 0x00000000000402ca */ /* 0x000fe200000e0000 */
[----:B------:R-:W-:Y:S01]  /*4180*/  VIADD R0, R3, 0xd0 ;  /* 0x000000d003007836 */ /* 0x000fe20000000000 */
[----:B------:R-:W-:Y:S02]  /*4190*/  @P0 LOP3.LUT R4, R5, 0xffff, RZ, 0xc0, !PT ;  /* 0x0000ffff05040812 */ /* 0x000fe400078ec0ff */
[----:B------:R-:W-:Y:S02]  /*41a0*/  @P0 R2UR UR7, R2 ;  /* 0x00000000020702ca */ /* 0x000fe400000e0000 */
[----:B------:R-:W-:Y:S02]  /*41b0*/  PRMT R0, RZ, 0x654, R0 ;  /* 0x00000654ff007816 */ /* 0x000fe40000000000 */
[----:B------:R-:W-:Y:S02]  /*41c0*/  @P0 R2UR UR5, R4 ;  /* 0x00000000040502ca */ /* 0x000fe400000e0000 */
[----:B------:R1:W-:Y:S03]  /*41d0*/  SYNCS.ARRIVE.TRANS64.RED.A1T0 RZ, [R0+URZ], RZ ;  /* 0x000000ff00ff79a7 */ /* 0x0003e600081004ff */
[----:B------:R-:W-:Y:S04]  /*41e0*/  @UP3 UMOV UR31, UR4 ;  /* 0x00000004001f3c82 */ /* 0x000fe80008000000 */
[----:B------:R-:W-:Y:S04]  /*41f0*/  @UP3 UMOV UR14, UR7 ;  /* 0x00000007000e3c82 */ /* 0x000fe80008000000 */
[----:B------:R-:W-:Y:S01]  /*4200*/  @UP3 UMOV UR13, UR5 ;  /* 0x00000005000d3c82 */ /* 0x000fe20008000000 */
[----:B------:R-:W-:Y:S05]  /*4210*/  BRA.U !UP0, `(.L_x_75) ;  /* 0x0000000108c07547 */ /* 0x000fea000b800000 */
[----:B------:R-:W-:Y:S02]  /*4220*/  UIMAD.WIDE.U32 UR10, UR13, UR51, URZ ;  /* 0x000000330d0a72a5 */ /* 0x000fe4000f8e00ff */
[----:B------:R-:W-:Y:S02]  /*4230*/  UP2UR UR12, UPR, URZ, 0x4 ;  /* 0x00000004ff0c7883 */ /* 0x000fe40008000000 */
[----:B------:R-:W-:Y:S02]  /*4240*/  UISETP.NE.AND UP2, UPT, UR50, 0x1, UPT ;  /* 0x000000013200788c */ /* 0x000fe4000bf45270 */
[----:B------:R-:W-:Y:S02]  /*4250*/  UIMAD.WIDE.U32 UR16, UR14, UR48, URZ ;  /* 0x000000300e1072a5 */ /* 0x000fe4000f8e00ff */
[----:B------:R-:W-:Y:S02]  /*4260*/  USEL UR4, UR37, UR45, !UP2 ;  /* 0x0000002d25047287 */ /* 0x000fe4000d000000 */
[----:B------:R-:W-:Y:S02]  /*4270*/  UISETP.NE.AND UP0, UPT, UR29, 0x1, UPT ;  /* 0x000000011d00788c */ /* 0x000fe4000bf05270 */
[----:B------:R-:W-:Y:S02]  /*4280*/  UP2UR UR20, UPR, URZ, 0x2 ;  /* 0x00000002ff147883 */ /* 0x000fe40008000000 */
[----:B------:R-:W-:Y:S02]  /*4290*/  UISETP.NE.AND UP1, UPT, UR21, 0x1, UPT ;  /* 0x000000011500788c */ /* 0x000fe4000bf25270 */
[----:B---3--:R-:W-:Y:S02]  /*42a0*/  UIMAD.WIDE.U32 UR18, UR4, UR22, URZ ;  /* 0x00000016041272a5 */ /* 0x008fe4000f8e00ff */
[----:B------:R-:W-:Y:S01]  /*42b0*/  USEL UR8, UR44, UR52, !UP0 ;  /* 0x000000342c087287 */ /* 0x000fe2000c000000 */
[----:B------:R-:W-:Y:S02]  /*42c0*/  UMOV UR5, UR11 ;  /* 0x0000000b00057c82 */ /* 0x000fe40008000000 */
[----:B------:R-:W-:Y:S02]  /*42d0*/  USHF.R.U32.HI UR7, URZ, UR56, UR5 ;  /* 0x00000038ff077299 */ /* 0x000fe40008011605 */
[----:B------:R-:W-:Y:S02]  /*42e0*/  UIMAD.WIDE.U32 UR24, UR8, UR22, URZ ;  /* 0x00000016081872a5 */ /* 0x000fe4000f8e00ff */
[----:B------:R-:W-:Y:S02]  /*42f0*/  USEL UR7, UR13, UR7, !UP2 ;  /* 0x000000070d077287 */ /* 0x000fe4000d000000 */
[----:B------:R-:W-:Y:S02]  /*4300*/  UISETP.NE.AND UP2, UPT, UR12, URZ, UPT ;  /* 0x000000ff0c00728c */ /* 0x000fe4000bf45270 */
[----:B------:R-:W-:Y:S01]  /*4310*/  UIMAD.WIDE.U32 UR10, UR7, UR22, URZ ;  /* 0x00000016070a72a5 */ /* 0x000fe2000f8e00ff */
[----:B------:R-:W-:Y:S02]  /*4320*/  UMOV UR5, UR17 ;  /* 0x0000001100057c82 */ /* 0x000fe40008000000 */
[----:B------:R-:W-:Y:S03]  /*4330*/  USHF.R.U32.HI UR9, URZ, UR49, UR5 ;  /* 0x00000031ff097299 */ /* 0x000fe60008011605 */
[----:B------:R-:W-:Y:S02]  /*4340*/  UMOV UR5, UR19 ;  /* 0x0000001300057c82 */ /* 0x000fe40008000000 */
[----:B------:R-:W-:Y:S03]  /*4350*/  @UP1 USHF.R.U32.HI UR4, URZ, UR23, UR5 ;  /* 0x00000017ff041299 */ /* 0x000fe60008011605 */
[----:B------:R-:W-:Y:S01]  /*4360*/  UMOV UR5, UR25 ;  /* 0x0000001900057c82 */ /* 0x000fe20008000000 */
[----:B------:R-:W-:Y:S02]  /*4370*/  UIMAD UR4, UR21, UR4, URZ ;  /* 0x00000004150472a4 */ /* 0x000fe4000f8e02ff */
[----:B------:R-:W-:Y:S02]  /*4380*/  @UP1 USHF.R.U32.HI UR8, URZ, UR23, UR5 ;  /* 0x00000017ff081299 */ /* 0x000fe40008011605 */
[----:B------:R-:W-:Y:S02]  /*4390*/  USEL UR5, UR14, UR9, !UP0 ;  /* 0x000000090e057287 */ /* 0x000fe4000c000000 */
[----:B------:R-:W-:Y:S02]  /*43a0*/  UIMAD UR9, UR21, UR8, URZ ;  /* 0x00000008150972a4 */ /* 0x000fe4000f8e02ff */
[----:B------:R-:W-:Y:S03]  /*43b0*/  UISETP.GE.AND UP0, UPT, UR7, UR4, UPT ;  /* 0x000000040700728c */ /* 0x000fe6000bf06270 */
[----:B------:R-:W-:Y:S01]  /*43c0*/  UMOV UR4, UR11 ;  /* 0x0000000b00047c82 */ /* 0x000fe20008000000 */
[----:B------:R-:W-:Y:S02]  /*43d0*/  UISETP.GE.OR UP0, UPT, UR5, UR9, UP0 ;  /* 0x000000090500728c */ /* 0x000fe40008706670 */
[----:B------:R-:W-:Y:S02]  /*43e0*/  USHF.R.U32.HI UR4, URZ, UR23, UR4 ;  /* 0x00000017ff047299 */ /* 0x000fe40008011604 */
[----:B------:R-:W-:Y:S02]  /*43f0*/  UIMAD.WIDE.U32 UR10, UR5, UR22, URZ ;  /* 0x00000016050a72a5 */ /* 0x000fe4000f8e00ff */
[----:B------:R-:W-:Y:S04]  /*4400*/  USEL UR12, UR7, UR4, !UP1 ;  /* 0x00000004070c7287 */ /* 0x000fe8000c800000 */
[----:B------:R-:W-:Y:S01]  /*4410*/  UIADD3 UR9, UPT, UPT, -UR12, URZ, URZ ;  /* 0x000000ff0c097290 */ /* 0x000fe2000fffe1ff */
[----:B------:R-:W-:Y:S02]  /*4420*/  @!UP0 UMOV UR4, UR11 ;  /* 0x0000000b00048c82 */ /* 0x000fe40008000000 */
[----:B------:R-:W-:Y:S02]  /*4430*/  @!UP0 USHF.R.U32.HI UR4, URZ, UR23, UR4 ;  /* 0x00000017ff048299 */ /* 0x000fe40008011604 */
[----:B------:R-:W-:Y:S02]  /*4440*/  UIMAD UR9, UR21, UR9, UR7 ;  /* 0x00000009150972a4 */ /* 0x000fe4000f8e0207 */
[----:B------:R-:W-:Y:S02]  /*4450*/  @!UP0 USEL UR4, UR5, UR4, !UP1 ;  /* 0x0000000405048287 */ /* 0x000fe4000c800000 */
[----:B------:R-:W-:Y:S02]  /*4460*/  UISETP.NE.AND UP1, UPT, UR20, URZ, UPT ;  /* 0x000000ff1400728c */ /* 0x000fe4000bf25270 */
[----:B------:R-:W-:Y:S02]  /*4470*/  @!UP0 UIMAD UR8, UR8, UR9, UR4 ;  /* 0x00000009080882a4 */ /* 0x000fe4000f8e0204 */
[----:B------:R-:W-:Y:S02]  /*4480*/  @!UP0 UIADD3 UR10, UPT, UPT, UR12, -UR4, URZ ;  /* 0x800000040c0a8290 */ /* 0x000fe4000fffe0ff */
[----:B------:R-:W-:Y:S02]  /*4490*/  UIADD3 UR9, UPT, UPT, -UR7, URZ, URZ ;  /* 0x000000ff07097290 */ /* 0x000fe4000fffe1ff */
[----:B------:R-:W-:Y:S02]  /*44a0*/  UIADD3 UR4, UPT, UPT, -UR5, URZ, URZ ;  /* 0x000000ff05047290 */ /* 0x000fe4000fffe1ff */
[----:B------:R-:W-:Y:S03]  /*44b0*/  @!UP0 UIMAD UR7, UR10, UR21, UR5 ;  /* 0x000000150a0782a4 */ /* 0x000fe6000f8e0205 */
[----:B------:R-:W-:Y:S01]  /*44c0*/  @!UP0 UMOV UR5, UR8 ;  /* 0x0000000800058c82 */ /* 0x000fe20008000000 */
[----:B------:R-:W-:Y:S02]  /*44d0*/  UIMAD UR8, UR29, UR4, UR14 ;  /* 0x000000041d0872a4 */ /* 0x000fe4000f8e020e */
[----:B------:R-:W-:Y:S02]  /*44e0*/  UIMAD UR4, UR50, UR9, UR13 ;  /* 0x00000009320472a4 */ /* 0x000fe4000f8e020d */
[----:B------:R-:W-:Y:S02]  /*44f0*/  UIMAD UR14, UR5, UR29, UR8 ;  /* 0x0000001d050e72a4 */ /* 0x000fe4000f8e0208 */
[----:B------:R-:W-:Y:S11]  /*4500*/  UIMAD UR13, UR7, UR50, UR4 ;  /* 0x00000032070d72a4 */ /* 0x000ff6000f8e0204 */
[----:B------:R-:W-:Y:S01]  /*4510*/  @!UPT UIADD3 URZ, UPT, UPT, URZ, URZ, URZ ;  /* 0x000000fffffff290 */ /* 0x000fe2000fffe0ff */
.L_x_75:
[----:B------:R-:W2:Y:S01]  /*4520*/  @!UP4 LDCU.128 UR16, c[0x0][0xb10] ;  /* 0x00016200ff10c7ac */ /* 0x000ea20008000c00 */
[----:B------:R-:W-:Y:S04]  /*4530*/  ISETP.NE.U32.AND P0, PT, RZ, UR42, PT ;  /* 0x0000002aff007c0c */ /* 0x000fe8000bf05070 */
[----:B------:R-:W-:Y:S01]  /*4540*/  ISETP.NE.AND.EX P0, PT, RZ, UR43, PT, P0 ;  /* 0x0000002bff007c0c */ /* 0x000fe2000bf05300 */
[----:B------:R-:W4:Y:S01]  /*4550*/  @!UP4 LDCU UR5, c[0x0][0xb0c] ;  /* 0x00016180ff05c7ac */ /* 0x000f220008000800 */
[----:B--2---:R-:W-:Y:S02]  /*4560*/  UIMAD.WIDE.U32 UR8, UR14, UR16, URZ ;  /* 0x000000100e0872a5 */ /* 0x004fe4000f8e00ff */
[----:B------:R-:W-:Y:S05]  /*4570*/  UIMAD.WIDE.U32 UR10, UR13, UR19, URZ ;  /* 0x000000130d0a72a5 */ /* 0x000fea000f8e00ff */
[----:B------:R-:W-:Y:S01]  /*4580*/  @!UP4 UMOV UR4, UR9 ;  /* 0x000000090004cc82 */ /* 0x000fe20008000000 */
[----:B----4-:R-:W-:Y:S02]  /*4590*/  @!UP4 UISETP.NE.AND UP0, UPT, UR5, 0x1, UPT ;  /* 0x000000010500c88c */ /* 0x010fe4000bf05270 */
[----:B------:R-:W-:Y:S01]  /*45a0*/  @!UP4 USHF.R.U32.HI UR4, URZ, UR17, UR4 ;  /* 0x00000011ff04c299 */ /* 0x000fe20008011604 */
[----:B------:R-:W-:Y:S03]  /*45b0*/  @!UP4 UMOV UR7, UR11 ;  /* 0x0000000b0007cc82 */ /* 0x000fe60008000000 */
[----:B------:R-:W-:Y:S02]  /*45c0*/  @!UP4 USEL UR8, UR14, UR4, !UP0 ;  /* 0x000000040e08c287 */ /* 0x000fe4000c000000 */
[----:B------:R-:W-:Y:S05]  /*45d0*/  @!UP4 UISETP.NE.AND UP0, UPT, UR18, 0x1, UPT ;  /* 0x000000011200c88c */ /* 0x000fea000bf05270 */
[----:B------:R-:W2:Y:S02]  /*45e0*/  @!UP4 LDCU UR4, c[0x0][0xb20] ;  /* 0x00016400ff04c7ac */ /* 0x000ea40008000800 */
[----:B--2---:R-:W-:Y:S04]  /*45f0*/  @!UP4 USHF.R.U32.HI UR7, URZ, UR4, UR7 ;  /* 0x00000004ff07c299 */ /* 0x004fe80008011607 */
[----:B------:R-:W-:Y:S04]  /*4600*/  @!UP4 USEL UR7, UR13, UR7, !UP0 ;  /* 0x000000070d07c287 */ /* 0x000fe8000c000000 */
[----:B------:R-:W-:Y:S02]  /*4610*/  @!UP4 UIADD3 UR4, UPT, UPT, -UR8, UR7, URZ ;  /* 0x000000070804c290 */ /* 0x000fe4000fffe1ff */
[----:B------:R-:W-:Y:S02]  /*4620*/  @!UP4 UIADD3 UR7, UPT, UPT, UR8, -UR7, URZ ;  /* 0x800000070807c290 */ /* 0x000fe4000fffe0ff */
[----:B------:R-:W-:Y:S02]  /*4630*/  @!UP4 UIMAD UR14, UR4, UR5, UR14 ;  /* 0x00000005040ec2a4 */ /* 0x000fe4000f8e020e */
[----:B------:R-:W-:Y:S01]  /*4640*/  @!UP4 UIMAD UR13, UR7, UR18, UR13 ;  /* 0x00000012070dc2a4 */ /* 0x000fe2000f8e020d */
[----:B------:R-:W-:Y:S11]  /*4650*/  BRA.U UP1, `(.L_x_76) ;  /* 0x0000000101107547 */ /* 0x000ff6000b800000 */
[----:B------:R-:W-:Y:S04]  /*4660*/  MOV R2, UR53 ;  /* 0x0000003500027c02 */ /* 0x000fe80008000f00 */
[----:B------:R-:W-:Y:S04]  /*4670*/  SHF.L.U32 R2, R2, 0x1f, RZ ;  /* 0x0000001f02027819 */ /* 0x000fe800000006ff */
[----:B------:R-:W2:Y:S02]  /*4680*/  SYNCS.PHASECHK.TRANS64.TRYWAIT P1, [UR6+0xb8], R2 ;  /* 0x0000b802ff0075a7 */ /* 0x000ea40008021106 */
[----:B--2---:R-:W-:Y:S05]  /*4690*/  @!P1 BRA `(.L_x_77) ;  /* 0x0000005000689947 */ /* 0x004fea0003800000 */
.L_x_76:
[----:B------:R-:W-:Y:S05]  /*46a0*/  BRA.U !UP6, `(.L_x_78) ;  /* 0x000000010e387547 */ /* 0x000fea000b800000 */
[----:B------:R-:W-:Y:S01]  /*46b0*/  UPLOP3.LUT UP2, UPT, UPT, UPT, UP5, 0x80, 0x8 ;  /* 0x000000000008789c */ /* 0x000fe20003f4f050 */
[----:B-1----:R-:W-:Y:S01]  /*46c0*/  HFMA2 R0, -RZ, RZ, 0, 5.9604644775390625e-08 ;  /* 0x00000001ff007431 */ /* 0x002fe200000001ff */
[----:B------:R-:W1:Y:S01]  /*46d0*/  LDCU.64 UR8, c[0x0][0x358] ;  /* 0x00006b00ff0877ac */ /* 0x000e620008000a00 */
[----:B------:R-:W-:Y:S03]  /*46e0*/  IMAD.MOV.U32 R234, RZ, RZ, 0x1 ;  /* 0x00000001ffea7424 */ /* 0x000fe600078e00ff */
[----:B------:R-:W-:Y:S05]  /*46f0*/  PLOP3.LUT P1, PT, PT, PT, UP2, 0x80, 0x8 ;  /* 0x000000000008781c */ /* 0x000fea0003f2f028 */
[----:B------:R-:W2:Y:S01]  /*4700*/  @UP2 LDCU.64 UR4, c[0x0][0x888] ;  /* 0x00011100ff0427ac */ /* 0x000ea20008000a00 */
[----:B------:R-:W-:Y:S07]  /*4710*/  @UP2 UIMAD UR7, UR36, UR42, URZ ;  /* 0x0000002a240722a4 */ /* 0x000fee000f8e02ff */
[----:B------:R-:W-:Y:S01]  /*4720*/  @!P1 PRMT R234, R0, 0x7610, R234 ;  /* 0x0000761000ea9816 */ /* 0x000fe200000000ea */
[----:B--2---:R-:W-:Y:S06]  /*4730*/  @UP2 UIMAD.WIDE UR4, UR7, 0x4, UR4 ;  /* 0x00000004070428a5 */ /* 0x004fec000f8e0204 */
[----:B------:R-:W-:Y:S01]  /*4740*/  IMAD.U32 R2, RZ, RZ, UR4 ;  /* 0x00000004ff027e24 */ /* 0x000fe2000f8e00ff */
[----:B------:R-:W-:Y:S04]  /*4750*/  MOV R3, UR5 ;  /* 0x0000000500037c02 */ /* 0x000fe80008000f00 */
[----:B------:R-:W2:Y:S01]  /*4760*/  @!UP2 LDCU UR4, c[0x0][0x880] ;  /* 0x00011000ff04a7ac */ /* 0x000ea20008000800 */
[----:B-1---5:R4:W5:Y:S02]  /*4770*/  @P1 LDG.E R121, desc[UR8][R2.64] ;  /* 0x0000000802791981 */ /* 0x022964000c1e1900 */
[----:B--2-4-:R-:W-:Y:S07]  /*4780*/  @!P1 IMAD.U32 R121, RZ, RZ, UR4 ;  /* 0x00000004ff799e24 */ /* 0x014fee000f8e00ff */
.L_x_78:
[----:B-----5:R-:W-:Y:S01]  /*4790*/  @!P0 FSETP.EQ.AND P1, PT, R121, RZ, PT ;  /* 0x000000ff7900820b */ /* 0x020fe20003f22000 */
[----:B------:R-:W-:Y:S01]  /*47a0*/  @!UPT UIADD3 URZ, UPT, UPT, URZ, URZ, URZ ;  /* 0x000000fffffff290 */ /* 0x000fe2000fffe0ff */
[----:B------:R-:W-:Y:S11]  /*47b0*/  @!P0 BRA `(.L_x_79) ;  /* 0x0000000000148947 */ /* 0x000ff60003800000 */
[----:B------:R-:W-:Y:S02]  /*47c0*/  LOP3.LUT P0, RZ, R234, 0xff, RZ, 0xc0, !PT ;  /* 0x000000ffeaff7812 */ /* 0x000fe4000780c0ff */
[----:B------:R-:W-:Y:S04]  /*47d0*/  PLOP3.LUT P1, PT, PT, PT, UP2, 0x80, 0x8 ;  /* 0x000000000008781c */ /* 0x000fe80003f2f028 */
[----:B------:R-:W-:Y:S07]  /*47e0*/  PLOP3.LUT P1, PT, P1, PT, PT, 0x8, 0x80 ;  /* 0x000000000080781c */ /* 0x000fee0000f2e170 */
[----:B------:R-:W-:Y:S11]  /*47f0*/  @P0 FSETP.EQ.AND P1, PT, R121, RZ, PT ;  /* 0x000000ff7900020b */ /* 0x000ff60003f22000 */
[----:B------:R-:W-:Y:S02]  /*4800*/  @!UPT UIADD3 URZ, UPT, UPT, URZ, URZ, URZ ;  /* 0x000000fffffff290 */ /* 0x000fe4000fffe0ff */
.L_x_79:
[----:B------:R-:W-:Y:S01]  /*4810*/  ULEA UR5, UR30, UR6, 0x3 ;  /* 0x000000061e057291 */ /* 0x000fe2000f8e18ff */
[----:B-1----:R-:W-:Y:S02]  /*4820*/  SHF.L.U32 R0, R11, 0x1f, RZ ;  /* 0x0000001f0b007819 */ /* 0x002fe400000006ff */
[----:B------:R-:W-:Y:S01]  /*4830*/  ELECT P0, URZ, PT ;  /* 0x0000000000ff782f */ /* 0x000fe20003800000 */
[----:B------:R-:W-:Y:S05]  /*4840*/  VIADD R10, R10, 0x1 ;  /* 0x000000010a0a7836 */ /* 0x000fea0000000000 */
[----:B------:R-:W1:Y:S02]  /*4850*/  SYNCS.PHASECHK.TRANS64.TRYWAIT P2, [UR5+0xa0], R0 ;  /* 0x0000a000ff0075a7 */ /* 0x000e640008041105 */
[----:B-1----:R-:W-:Y:S05]  /*4860*/  @!P2 BRA `(.L_x_80) ;  /* 0x00000050000ca947 */ /* 0x002fea0003800000 */
.L_x_154:
[----:B------:R-:W-:Y:S01]  /*4870*/  UIADD3 UR33, UPT, UPT, UR5, 0x90, URZ ;  /* 0x0000009005217890 */ /* 0x000fe2000fffe0ff */
[----:B------:R-:W-:Y:S01]  /*4880*/  PLOP3.LUT P0, PT, P1, P0, PT, 0xf2, 0x2f ;  /* 0x00000000002f781c */ /* 0x000fe20000f01e72 */
[----:B------:R-:W-:Y:S01]  /*4890*/  UMOV UR40, 0x0 ;  /* 0x0000000000287882 */ /* 0x000fe20000000000 */
[----:B------:R-:W-:Y:S01]  /*48a0*/  UMOV UR41, 0x10000000 ;  /* 0x1000000000297882 */ /* 0x000fe20000000000 */
[----:B------:R-:W-:Y:S01]  /*48b0*/  UMOV UR12, UR36 ;  /* 0x00000024000c7c82 */ /* 0x000fe20008000000 */
[----:B------:R-:W-:Y:S01]  /*48c0*/  UMOV UR20, UR36 ;  /* 0x0000002400147c82 */ /* 0x000fe20008000000 */
[----:B------:R-:W-:Y:S01]  /*48d0*/  UMOV UR28, UR36 ;  /* 0x00000024001c7c82 */ /* 0x000fe20008000000 */
[----:B------:R-:W-:Y:S01]  /*48e0*/  UMOV UR9, UR33 ;  /* 0x0000002100097c82 */ /* 0x000fe20008000000 */
[----:B------:R-:W-:Y:S01]  /*48f0*/  UMOV UR17, UR33 ;  /* 0x0000002100117c82 */ /* 0x000fe20008000000 */
[----:B------:R-:W-:Y:S01]  /*4900*/  UMOV UR25, UR33 ;  /* 0x0000002100197c82 */ /* 0x000fe20008000000 */
[C---:B------:R-:W-:Y:S04]  /*4910*/  ISETP.NE.AND P1, PT, R10.reuse, 0x2, PT ;  /* 0x000000020a00780c */ /* 0x040fe80003f25270 */
[----:B------:R-:W-:Y:S01]  /*4920*/  VOTEU.ALL UP0, P0 ;  /* 0x0000000000ff7886 */ /* 0x000fe20000000000 */
[----:B-1----:R-:W-:Y:S02]  /*4930*/  SEL R0, RZ, 0x1, P1 ;  /* 0x00000001ff007807 */ /* 0x002fe40000800000 */
[----:B------:R-:W-:Y:S02]  /*4940*/  SEL R10, R10, RZ, P1 ;  /* 0x000000ff0a0a7207 */ /* 0x000fe40000800000 */
[----:B------:R-:W-:Y:S01]  /*4950*/  @!UP0 UIADD3 UR38, UP1, UPT, UR54, 0x580, URZ ;  /* 0x0000058036268890 */ /* 0x000fe2000ff3e0ff */
[----:B------:R-:W-:Y:S01]  /*4960*/  LOP3.LUT R9, R9, R0, RZ, 0x3c, !PT ;  /* 0x0000000009097212 */ /* 0x000fe200078e3cff */
[----:B------:R-:W-:Y:S02]  /*4970*/  @!UP0 UIMAD UR4, UR30, 0x7000, UR6 ;  /* 0x000070001e0488a4 */ /* 0x000fe4000f8e0206 */
[----:B------:R-:W-:Y:S02]  /*4980*/  @!UP0 UIADD3.X UR39, UPT, UPT, URZ, UR55, URZ, UP1, !UPT ;  /* 0x00000037ff278290 */ /* 0x000fe40008ffe4ff */
[----:B------:R-:W-:Y:S02]  /*4990*/  @!UP0 USHF.L.U32 UR35, UR46, 0x6, URZ ;  /* 0x000000062e238899 */ /* 0x000fe400080006ff */
[----:B------:R-:W-:Y:S02]  /*49a0*/  @!UP0 UIMAD UR34, UR47, 0xe0, URZ ;  /* 0x000000e02f2288a4 */ /* 0x000fe4000f8e02ff */
[----:B------:R-:W-:Y:S01]  /*49b0*/  @!UP0 UIADD3 UR32, UPT, UPT, UR4, 0x200, URZ ;  /* 0x0000020004208890 */ /* 0x000fe2000fffe0ff */
[----:B------:R-:W-:Y:S01]  /*49c0*/  VOTEU.ALL UP1, P0 ;  /* 0x0000000000ff7886 */ /* 0x000fe20000020000 */
[----:B------:R-:W-:Y:S02]  /*49d0*/  @!UP0 UIADD3 UR10, UPT, UPT, UR34, 0x20, URZ ;  /* 0x00000020220a8890 */ /* 0x000fe4000fffe0ff */
[----:B------:R-:W-:Y:S01]  /*49e0*/  @!UP0 UIADD3 UR8, UPT, UPT, UR4, 0x1200, URZ ;  /* 0x0000120004088890 */ /* 0x000fe2000fffe0ff */
[----:B------:R-:W-:Y:S01]  /*49f0*/  UMOV UR11, UR35 ;  /* 0x00000023000b7c82 */ /* 0x000fe20008000000 */
[----:B------:R-:W-:Y:S03]  /*4a00*/  @!UP0 UIADD3 UR18, UPT, UPT, UR34, 0x40, URZ ;  /* 0x0000004022128890 */ /* 0x000fe6000fffe0ff */
[----:B------:R1:W-:Y:S01]  /*4a10*/  @!UP1 UTMALDG.3D [UR32], [UR38], desc[UR40] ;  /* 0x00002820260095b4 */ /* 0x0003e20008011000 */
[----:B------:R-:W-:Y:S01]  /*4a20*/  VOTEU.ALL UP1, P0 ;  /* 0x0000000000ff7886 */ /* 0x000fe20000020000 */
[----:B------:R-:W-:Y:S01]  /*4a30*/  @!UP0 UIADD3 UR16, UPT, UPT, UR4, 0x2200, URZ ;  /* 0x0000220004108890 */ /* 0x000fe2000fffe0ff */
[----:B------:R-:W-:Y:S01]  /*4a40*/  UMOV UR19, UR35 ;  /* 0x0000002300137c82 */ /* 0x000fe20008000000 */
[----:B------:R-:W-:Y:S02]  /*4a50*/  @!UP0 UIADD3 UR26, UPT, UPT, UR34, 0x60, URZ ;  /* 0x00000060221a8890 */ /* 0x000fe4000fffe0ff */
[----:B------:R-:W-:Y:S01]  /*4a60*/  @!UP0 UIADD3 UR24, UPT, UPT, UR4, 0x3200, URZ ;  /* 0x0000320004188890 */ /* 0x000fe2000fffe0ff */
[----:B------:R2:W-:Y:S01]  /*4a70*/  @!UP1 UTMALDG.3D [UR8], [UR38], desc[UR40] ;  /* 0x00002808260095b4 */ /* 0x0005e20008011000 */
[----:B------:R-:W-:Y:S01]  /*4a80*/  VOTEU.ALL UP1, P0 ;  /* 0x0000000000ff7886 */ /* 0x000fe20000020000 */
[----:B------:R-:W-:Y:S01]  /*4a90*/  UMOV UR27, UR35 ;  /* 0x00000023001b7c82 */ /* 0x000fe20008000000 */
[----:B------:R-:W-:Y:S02]  /*4aa0*/  UIADD3 UR47, UPT, UPT, UR13, UR60, URZ ;  /* 0x0000003c0d2f7290 */ /* 0x000fe4000fffe0ff */
[----:B------:R-:W-:Y:S01]  /*4ab0*/  UIADD3 UR46, UPT, UPT, UR14, UR61, URZ ;  /* 0x0000003d0e2e7290 */ /* 0x000fe2000fffe0ff */
[----:B------:R4:W-:Y:S01]  /*4ac0*/  @!UP1 UTMALDG.3D [UR16], [UR38], desc[UR40] ;  /* 0x00002810260095b4 */ /* 0x0009e20008011000 */
[----:B------:R-:W-:Y:S05]  /*4ad0*/  VOTEU.ALL UP1, P0 ;  /* 0x0000000000ff7886 */ /* 0x000fea0000020000 */
[----:B------:R-:W-:Y:S01]  /*4ae0*/  @!UP1 UTMALDG.3D [UR24], [UR38], desc[UR40] ;  /* 0x00002818260095b4 */ /* 0x000fe20008011000 */
[----:B------:R-:W-:Y:S01]  /*4af0*/  VOTEU.ALL UP1, P0 ;  /* 0x0000000000ff7886 */ /* 0x000fe20000020000 */
[----:B-1----:R-:W-:Y:S01]  /*4b00*/  UMOV UR36, UR31 ;  /* 0x0000001f00247c82 */ /* 0x002fe20008000000 */
[----:B--2---:R-:W-:Y:S02]  /*4b10*/  @!UP0 UIADD3 UR10, UPT, UPT, UR34, 0x80, URZ ;  /* 0x00000080220a8890 */ /* 0x004fe4000fffe0ff */
[----:B------:R-:W-:Y:S02]  /*4b20*/  @!UP0 UIADD3 UR8, UPT, UPT, UR4, 0x4200, URZ ;  /* 0x0000420004088890 */ /* 0x000fe4000fffe0ff */
[----:B----4-:R-:W-:Y:S02]  /*4b30*/  @!UP0 UIADD3 UR18, UPT, UPT, UR34, 0xa0, URZ ;  /* 0x000000a022128890 */ /* 0x010fe4000fffe0ff */
[----:B------:R-:W-:Y:S05]  /*4b40*/  @!UP0 UIADD3 UR16, UPT, UPT, UR4, 0x5200, URZ ;  /* 0x0000520004108890 */ /* 0x000fea000fffe0ff */
[----:B------:R1:W-:Y:S01]  /*4b50*/  @!UP1 UTMALDG.3D [UR8], [UR38], desc[UR40] ;  /* 0x00002808260095b4 */ /* 0x0003e20008011000 */
[----:B------:R-:W-:Y:S02]  /*4b60*/  UPLOP3.LUT UP1, UPT, UPT, UPT, UPT, 0x80, 0x8 ;  /* 0x000000000008789c */ /* 0x000fe40003f2f070 */
[----:B-1----:R-:W-:Y:S02]  /*4b70*/  @!UP0 UIADD3 UR10, UPT, UPT, UR34, 0xc0, URZ ;  /* 0x000000c0220a8890 */ /* 0x002fe4000fffe0ff */
[----:B------:R-:W-:Y:S01]  /*4b80*/  @!UP0 UIADD3 UR8, UPT, UPT, UR4, 0x6200, URZ ;  /* 0x0000620004088890 */ /* 0x000fe2000fffe0ff */
[----:B------:R-:W-:Y:S01]  /*4b90*/  VOTEU.ALL UP0, P0 ;  /* 0x0000000000ff7886 */ /* 0x000fe20000000000 */
[----:B------:R-:W-:Y:S04]  /*4ba0*/  UIADD3 UR4, UPT, UPT, UR30, 0x1, URZ ;  /* 0x000000011e047890 */ /* 0x000fe8000fffe0ff */
[----:B------:R2:W-:Y:S01]  /*4bb0*/  @!UP0 UTMALDG.3D [UR16], [UR38], desc[UR40] ;  /* 0x00002810260085b4 */ /* 0x0005e20008011000 */
[----:B------:R-:W-:Y:S04]  /*4bc0*/  UISETP.NE.AND UP0, UPT, UR4, 0x2, UPT ;  /* 0x000000020400788c */ /* 0x000fe8000bf05270 */
[----:B------:R-:W-:Y:S02]  /*4bd0*/  USEL UR7, URZ, 0x1, UP0 ;  /* 0x00000001ff077887 */ /* 0x000fe40008000000 */
[----:B------:R-:W-:Y:S02]  /*4be0*/  USEL UR30, UR4, URZ, UP0 ;  /* 0x000000ff041e7287 */ /* 0x000fe40008000000 */
[----:B------:R-:W-:Y:S01]  /*4bf0*/  VOTEU.ALL UP0, P0 ;  /* 0x0000000000ff7886 */ /* 0x000fe20000000000 */
[----:B------:R-:W-:Y:S01]  /*4c00*/  UPRMT UR4, UR15, 0x654, UR33 ;  /* 0x000006540f047896 */ /* 0x000fe20008000021 */
[----:B------:R-:W-:Y:S03]  /*4c10*/  LOP3.LUT R11, R11, UR7, RZ, 0x3c, !PT ;  /* 0x000000070b0b7c12 */ /* 0x000fe6000f8e3cff */
[----:B------:R2:W-:Y:S01]  /*4c20*/  @!UP0 UTMALDG.3D [UR8], [UR38], desc[UR40] ;  /* 0x00002808260085b4 */ /* 0x0005e20008011000 */
[----:B------:R2:W-:Y:S04]  /*4c30*/  @!P0 SYNCS.ARRIVE.TRANS64.RED.A0TR RZ, [UR5+0x90], R8 ;  /* 0x00009008ffff89a7 */ /* 0x0005e80008300405 */
[----:B------:R-:W-:Y:S01]  /*4c40*/  SYNCS.ARRIVE.TRANS64.RED.A1T0 RZ, [UR4], RZ ;  /* 0x000000ffffff79a7 */ /* 0x000fe20008100404 */
[----:B------:R-:W-:Y:S05]  /*4c50*/  BRA.U UP3, `(.L_x_81) ;  /* 0xfffffff103f47547 */ /* 0x000fea000b83ffff */
[----:B------:R-:W-:Y:S01]  /*4c60*/  UIADD3 UR6, UPT, UPT, UR6, 0xa0, URZ ;  /* 0x000000a006067890 */ /* 0x000fe2000fffe0ff */
[----:B------:R-:W-:-:S03]  /*4c70*/  SHF.L.U32 R2, R11, 0x1f, RZ ;  /* 0x0000001f0b027819 */ /* 0x000fc600000006ff */
[----:B------:R-:W-:-:S09]  /*4c80*/  ULEA UR4, UR30, UR6, 0x3 ;  /* 0x000000061e047291 */ /* 0x000fd2000f8e18ff */
[----:B------:R-:W1:Y:S02]  /*4c90*/  SYNCS.PHASECHK.TRANS64.TRYWAIT P0, [UR4], R2 ;  /* 0x00000002ff0075a7 */ /* 0x000e640008001104 */
[----:B-1----:R-:W-:Y:S05]  /*4ca0*/  @!P0 BRA `(.L_x_82) ;  /* 0x0000004c00148947 */ /* 0x002fea0003800000 */
.L_x_156:
[----:B------:R-:W-:-:S04]  /*4cb0*/  UIADD3 UR4, UPT, UPT, UR30, 0x1, URZ ;  /* 0x000000011e047890 */ /* 0x000fc8000fffe0ff */
[----:B------:R-:W-:-:S04]  /*4cc0*/  UISETP.NE.AND UP0, UPT, UR4, 0x2, UPT ;  /* 0x000000020400788c */ /* 0x000fc8000bf05270 */
[----:B------:R-:W-:Y:S02]  /*4cd0*/  USEL UR5, URZ, 0x1, UP0 ;  /* 0x00000001ff057887 */ /* 0x000fe40008000000 */
[----:B------:R-:W-:-:S04]  /*4ce0*/  USEL UR4, UR4, URZ, UP0 ;  /* 0x000000ff04047287 */ /* 0x000fc80008000000 */
[----:B------:R-:W-:Y:S01]  /*4cf0*/  ULEA UR4, UR4, UR6, 0x3 ;  /* 0x0000000604047291 */ /* 0x000fe2000f8e18ff */
[----:B-1----:R-:W-:-:S04]  /*4d00*/  LOP3.LUT R2, R11, UR5, RZ, 0x3c, !PT ;  /* 0x000000050b027c12 */ /* 0x002fc8000f8e3cff */
[----:B------:R-:W-:Y:S01]  /*4d10*/  SHF.L.U32 R2, R2, 0x1f, RZ ;  /* 0x0000001f02027819 */ /* 0x000fe200000006ff */
[----:B------:R-:W-:-:S07]  /*4d20*/  IMAD.U32 R0, RZ, RZ, UR4 ;  /* 0x00000004ff007e24 */ /* 0x000fce000f8e00ff */
.L_x_83:
[----:B-1----:R1:W4:Y:S02]  /*4d30*/  SYNCS.PHASECHK.TRANS64.TRYWAIT P0, [R0+URZ], R2 ;  /* 0x00000002000075a7 */ /* 0x00232400080011ff */
[----:B----4-:R-:W-:Y:S05]  /*4d40*/  @!P0 NANOSLEEP.SYNCS 0x989680 ;  /* 0x009896800000895d */ /* 0x010fea0003900000 */
[----:B------:R-:W4:Y:S02]  /*4d50*/  @!P0 SYNCS.PHASECHK.TRANS64 P0, [R0+URZ], R2 ;  /* 0x00000002000085a7 */ /* 0x000f2400080010ff */
[----:B--234-:R-:W-:Y:S05]  /*4d60*/  @P0 EXIT ;  /* 0x000000000000094d */ /* 0x01cfea0003800000 */
[----:B------:R-:W-:Y:S05]  /*4d70*/  BRA `(.L_x_83) ;  /* 0xfffffffc00ec7947 */ /* 0x000fea000383ffff */
.L_x_73:
[----:B------:R-:W-:-:S06]  /*4d80*/  UISETP.GE.AND UP0, UPT, UR18, 0x4, UPT ;  /* 0x000000041200788c */ /* 0x000fcc000bf06270 */
[----:B------:R-:W-:-:S13]  /*4d90*/  PLOP3.LUT P0, PT, PT, PT, UP0, 0x80, 0x8 ;  /* 0x000000000008781c */ /* 0x000fda0003f0f008 */
[----:B-1----:R-:W-:Y:S05]  /*4da0*/  @!P0 EXIT ;  /* 0x000000000000894d */ /* 0x002fea0003800000 */
[----:B------:R-:W-:Y:S01]  /*4db0*/  BAR.SYNC.DEFER_BLOCKING 0x6, 0xa0 ;  /* 0x0182800000007b1d */ /* 0x000fe20000010000 */
[----:B------:R-:W-:-:S05]  /*4dc0*/  IMAD.U32 R2, R2, 0x10000, RZ ;  /* 0x0001000002027824 */ /* 0x000fca00078e00ff */
[----:B------:R-:W-:Y:S02]  /*4dd0*/  UMOV UR4, 0x400 ;  /* 0x0000040000047882 */ /* 0x000fe40000000000 */
[----:B------:R-:W1:Y:S01]  /*4de0*/  LDC.64 R230, c[0x0][0x888] ;  /* 0x00022200ffe67b82 */ /* 0x000e620000000a00 */
[----:B------:R-:W-:Y:S01]  /*4df0*/  ULEA UR4, UR15, UR4, 0x18 ;  /* 0x000000040f047291 */ /* 0x000fe2000f8ec0ff */
[----:B------:R-:W-:Y:S01]  /*4e00*/  LOP3.LUT R2, R2, 0x600000, RZ, 0xc0, !PT ;  /* 0x0060000002027812 */ /* 0x000fe200078ec0ff */
[----:B------:R-:W2:Y:S01]  /*4e10*/  LDCU UR41, c[0x0][0xb0c] ;  /* 0x00016180ff2977ac */ /* 0x000ea20008000800 */
[----:B------:R-:W3:Y:S04]  /*4e20*/  LDCU UR40, c[0x0][0xb30] ;  /* 0x00016600ff2877ac */ /* 0x000ee80008000800 */
[----:B------:R-:W4:Y:S01]  /*4e30*/  LDC.64 R232, c[0x0][0x890] ;  /* 0x00022400ffe87b82 */ /* 0x000f220000000a00 */
[----:B------:R-:W1:Y:S01]  /*4e40*/  LDCU.64 UR62, c[0x0][0x888] ;  /* 0x00011100ff3e77ac */ /* 0x000e620008000a00 */
[----:B------:R-:W1:Y:S06]  /*4e50*/  LDCU.64 UR42, c[0x0][0xb28] ;  /* 0x00016500ff2a77ac */ /* 0x000e6c0008000a00 */
[----:B------:R-:W1:Y:S01]  /*4e60*/  LDC.64 R228, c[0x0][0x8b0] ;  /* 0x00022c00ffe47b82 */ /* 0x000e620000000a00 */
[----:B------:R-:W2:Y:S01]  /*4e70*/  LDS R0, [UR4+0x170] ;  /* 0x00017004ff007984 */ /* 0x000ea20008000800 */
[----:B------:R-:W1:Y:S01]  /*4e80*/  LDCU.128 UR56, c[0x0][0xb10] ;  /* 0x00016200ff3877ac */ /* 0x000e620008000c00 */
[----:B------:R-:W-:Y:S01]  /*4e90*/  UMOV UR53, 0x1 ;  /* 0x0000000100357882 */ /* 0x000fe20000000000 */
[----:B------:R-:W-:Y:S01]  /*4ea0*/  UMOV UR39, URZ ;  /* 0x000000ff00277c82 */ /* 0x000fe20008000000 */
[----:B------:R-:W-:Y:S01]  /*4eb0*/  UMOV UR52, URZ ;  /* 0x000000ff00347c82 */ /* 0x000fe20008000000 */
[----:B------:R-:W-:Y:S01]  /*4ec0*/  UMOV UR18, URZ ;  /* 0x000000ff00127c82 */ /* 0x000fe20008000000 */
[----:B------:R-:W-:Y:S01]  /*4ed0*/  UMOV UR51, URZ ;  /* 0x000000ff00337c82 */ /* 0x000fe20008000000 */
[----:B------:R-:W-:Y:S01]  /*4ee0*/  UMOV UR45, URZ ;  /* 0x000000ff002d7c82 */ /* 0x000fe20008000000 */
[----:B------:R-:W-:Y:S01]  /*4ef0*/  UMOV UR50, URZ ;  /* 0x000000ff00327c82 */ /* 0x000fe20008000000 */
[----:B------:R-:W-:Y:S01]  /*4f00*/  UMOV UR49, URZ ;  /* 0x000000ff00317c82 */ /* 0x000fe20008000000 */
[----:B--234-:R-:W-:-:S07]  /*4f10*/  IADD3 R2, PT, PT, R0, R2, RZ ;  /* 0x0000000200027210 */ /* 0x01cfce0007ffe0ff */
.L_x_109:
[----:B--2---:R-:W2:Y:S01]  /*4f20*/  S2UR UR44, SR_CgaCtaId ;  /* 0x00000000002c79c3 */ /* 0x004ea20000008800 */
[----:B------:R-:W-:Y:S01]  /*4f30*/  UMOV UR4, 0x400 ;  /* 0x0000040000047882 */ /* 0x000fe20000000000 */
[----:B-1----:R-:W-:Y:S04]  /*4f40*/  MOV R3, UR51 ;  /* 0x0000003300037c02 */ /* 0x002fe80008000f00 */
[----:B------:R-:W-:Y:S01]  /*4f50*/  SHF.L.U32 R3, R3, 0x1f, RZ ;  /* 0x0000001f03037819 */ /* 0x000fe200000006ff */
[----:B--2---:R-:W-:Y:S04]  /*4f60*/  ULEA UR44, UR44, UR4, 0x18 ;  /* 0x000000042c2c7291 */ /* 0x004fe8000f8ec0ff */
[----:B------:R-:W-:Y:S09]  /*4f70*/  ULEA UR4, UR18, UR44, 0x3 ;  /* 0x0000002c12047291 */ /* 0x000ff2000f8e18ff */
[----:B------:R-:W2:Y:S02]  /*4f80*/  SYNCS.PHASECHK.TRANS64.TRYWAIT P0, [UR4+0xc0], R3 ;  /* 0x0000c003ff0075a7 */ /* 0x000ea40008001104 */
[----:B--2---:R-:W-:Y:S05]  /*4f90*/  @!P0 BRA `(.L_x_84) ;  /* 0x0000004800708947 */ /* 0x004fea0003800000 */
.L_x_158:
[----:B------:R-:W-:Y:S02]  /*4fa0*/  ULEA UR5, UR18, UR44, 0x4 ;  /* 0x0000002c12057291 */ /* 0x000fe4000f8e20ff */
[----:B------:R-:W-:Y:S01]  /*4fb0*/  UIADD3 UR4, UPT, UPT, UR4, 0xd0, URZ ;  /* 0x000000d004047890 */ /* 0x000fe2000fffe0ff */
[----:B------:R-:W3:Y:S03]  /*4fc0*/  LDCU UR10, c[0x0][0xb24] ;  /* 0x00016480ff0a77ac */ /* 0x000ee60008000800 */
[----:B------:R-:W-:Y:S03]  /*4fd0*/  UPRMT UR4, URZ, 0x654, UR4 ;  /* 0x00000654ff047896 */ /* 0x000fe60008000004 */
[----:B------:R-:W4:Y:S01]  /*4fe0*/  LDS.128 R4, [UR5+0x150] ;  /* 0x00015005ff047984 */ /* 0x000f220008000c00 */
[----:B------:R-:W-:Y:S01]  /*4ff0*/  @!PT LDS RZ, [RZ] ;  /* 0x00000000fffff984 */ /* 0x000fe20000000800 */
[----:B------:R-:W-:Y:S01]  /*5000*/  @!PT LDS RZ, [RZ] ;  /* 0x00000000fffff984 */ /* 0x000fe20000000800 */
[----:B------:R-:W-:Y:S01]  /*5010*/  @!PT LDS RZ, [RZ] ;  /* 0x00000000fffff984 */ /* 0x000fe20000000800 */
[----:B------:R-:W-:Y:S01]  /*5020*/  @!PT LDS RZ, [RZ] ;  /* 0x00000000fffff984 */ /* 0x000fe20000000800 */
[----:B------:R1:W-:Y:S07]  /*5030*/  MEMBAR.ALL.CTA ;  /* 0x0000000000007992 */ /* 0x0003ee0000008000 */
[----:B-1----:R-:W1:Y:S02]  /*5040*/  FENCE.VIEW.ASYNC.S ;  /* 0x00000000000073c6 */ /* 0x002e640000000000 */
[----:B-1----:R-:W-:Y:S01]  /*5050*/  SYNCS.ARRIVE.TRANS64.RED.A1T0 RZ, [UR4], RZ ;  /* 0x000000ffffff79a7 */ /* 0x002fe20008100404 */
[----:B----4-:R-:W-:Y:S11]  /*5060*/  LOP3.LUT P0, RZ, R6, 0x1, RZ, 0xc0, !PT ;  /* 0x0000000106ff7812 */ /* 0x010ff6000780c0ff */
[----:B------:R-:W-:Y:S02]  /*5070*/  @!UPT UIADD3 URZ, UPT, UPT, URZ, URZ, URZ ;  /* 0x000000fffffff290 */ /* 0x000fe4000fffe0ff */
[----:B------:R-:W-:Y:S01]  /*5080*/  VOTEU.ANY UP0, P0 ;  /* 0x0000000000ff7886 */ /* 0x000fe20000000100 */
[----:B------:R-:W-:Y:S01]  /*5090*/  PLOP3.LUT P3, PT, PT, PT, UP0, 0x80, 0x8 ;  /* 0x000000000008781c */ /* 0x000fe20003f6f008 */
[----:B------:R-:W-:Y:S01]  /*50a0*/  UP2UR UR54, UPR, URZ, 0x1 ;  /* 0x00000001ff367883 */ /* 0x000fe20008000000 */
[----:B------:R-:W-:Y:S02]  /*50b0*/  PLOP3.LUT P1, PT, PT, PT, UP0, 0x80, 0x8 ;  /* 0x000000000008781c */ /* 0x000fe40003f2f008 */
[----:B------:R-:W-:Y:S02]  /*50c0*/  PLOP3.LUT P2, PT, PT, PT, UP0, 0x80, 0x8 ;  /* 0x000000000008781c */ /* 0x000fe40003f4f008 */
[----:B------:R-:W-:Y:S01]  /*50d0*/  PLOP3.LUT P0, PT, PT, PT, UP0, 0x80, 0x8 ;  /* 0x000000000008781c */ /* 0x000fe20003f0f008 */
[----:B---3--:R-:W-:Y:S06]  /*50e0*/  UISETP.GE.AND UP0, UPT, UR10, 0x1, UPT ;  /* 0x000000010a00788c */ /* 0x008fec000bf06270 */
[----:B--2---:R-:W-:Y:S02]  /*50f0*/  @P3 MOV R3, R4 ;  /* 0x0000000400033202 */ /* 0x004fe40000000f00 */
[----:B------:R-:W-:Y:S02]  /*5100*/  @P1 LOP3.LUT R0, R5, 0xffff, RZ, 0xc0, !PT ;  /* 0x0000ffff05001812 */ /* 0x000fe400078ec0ff */
[----:B------:R-:W-:Y:S02]  /*5110*/  @P2 R2UR UR38, R3 ;  /* 0x00000000032622ca */ /* 0x000fe400000e0000 */
[----:B------:R-:W-:Y:S01]  /*5120*/  @P0 R2UR UR37, R0 ;  /* 0x00000000002502ca */ /* 0x000fe200000e0000 */
[----:B------:R-:W-:Y:S03]  /*5130*/  @!UPT UIADD3 URZ, UPT, UPT, URZ, URZ, URZ ;  /* 0x000000fffffff290 */ /* 0x000fe6000fffe0ff */
[----:B------:R-:W-:Y:S11]  /*5140*/  BRA.U !UP0, `(.L_x_85) ;  /* 0x0000000108cc7547 */ /* 0x000ff6000b800000 */
[----:B------:R-:W1:Y:S01]  /*5150*/  LDCU UR6, c[0x0][0xb20] ;  /* 0x00016400ff0677ac */ /* 0x000e620008000800 */
[----:B------:R-:W2:Y:S01]  /*5160*/  LDCU UR7, c[0x0][0x370] ;  /* 0x00006e00ff0777ac */ /* 0x000ea20008000800 */
[----:B------:R-:W3:Y:S01]  /*5170*/  LDCU UR4, c[0x0][0x374] ;  /* 0x00006e80ff0477ac */ /* 0x000ee20008000800 */
[----:B------:R-:W-:Y:S02]  /*5180*/  UISETP.NE.AND UP0, UPT, UR58, 0x1, UPT ;  /* 0x000000013a00788c */ /* 0x000fe4000bf05270 */
[----:B------:R-:W-:Y:S02]  /*5190*/  UIMAD.WIDE.U32 UR12, UR37, UR59, URZ ;  /* 0x0000003b250c72a5 */ /* 0x000fe4000f8e00ff */
[----:B------:R-:W-:Y:S02]  /*51a0*/  UISETP.NE.AND UP1, UPT, UR41, 0x1, UPT ;  /* 0x000000012900788c */ /* 0x000fe4000bf25270 */
[----:B------:R-:W-:Y:S02]  /*51b0*/  UISETP.NE.AND UP2, UPT, UR10, 0x1, UPT ;  /* 0x000000010a00788c */ /* 0x000fe4000bf45270 */
[----:B------:R-:W-:Y:S02]  /*51c0*/  UIMAD.WIDE.U32 UR16, UR38, UR56, URZ ;  /* 0x00000038261072a5 */ /* 0x000fe4000f8e00ff */
[----:B--2---:R-:W-:Y:S02]  /*51d0*/  UIMAD.WIDE.U32 UR14, UR7, UR56, URZ ;  /* 0x00000038070e72a5 */ /* 0x004fe4000f8e00ff */
[----:B---3--:R-:W-:Y:S07]  /*51e0*/  UIMAD.WIDE.U32 UR8, UR4, UR59, URZ ;  /* 0x0000003b040872a5 */ /* 0x008fee000f8e00ff */
[----:B------:R-:W-:Y:S02]  /*51f0*/  UMOV UR5, UR9 ;  /* 0x0000000900057c82 */ /* 0x000fe40008000000 */
[----:B-1----:R-:W-:Y:S03]  /*5200*/  @UP0 USHF.R.U32.HI UR4, URZ, UR6, UR5 ;  /* 0x00000006ff040299 */ /* 0x002fe60008011605 */
[----:B------:R-:W-:Y:S01]  /*5210*/  UMOV UR5, UR13 ;  /* 0x0000000d00057c82 */ /* 0x000fe20008000000 */
[----:B------:R-:W-:Y:S02]  /*5220*/  UIMAD.WIDE.U32 UR8, UR4, UR42, URZ ;  /* 0x0000002a040872a5 */ /* 0x000fe4000f8e00ff */
[----:B------:R-:W-:Y:S03]  /*5230*/  USHF.R.U32.HI UR6, URZ, UR6, UR5 ;  /* 0x00000006ff067299 */ /* 0x000fe60008011605 */
[----:B------:R-:W-:Y:S01]  /*5240*/  UMOV UR5, UR15 ;  /* 0x0000000f00057c82 */ /* 0x000fe20008000000 */
[----:B------:R-:W-:Y:S02]  /*5250*/  USEL UR6, UR37, UR6, !UP0 ;  /* 0x0000000625067287 */ /* 0x000fe4000c000000 */
[----:B------:R-:W-:Y:S01]  /*5260*/  @UP1 USHF.R.U32.HI UR7, URZ, UR57, UR5 ;  /* 0x00000039ff071299 */ /* 0x000fe20008011605 */
[----:B------:R-:W-:Y:S02]  /*5270*/  UMOV UR8, UR9 ;  /* 0x0000000900087c82 */ /* 0x000fe40008000000 */
[----:B------:R-:W-:Y:S01]  /*5280*/  UMOV UR5, UR17 ;  /* 0x0000001100057c82 */ /* 0x000fe20008000000 */
[----:B------:R-:W-:Y:S02]  /*5290*/  UIMAD.WIDE.U32 UR12, UR7, UR42, URZ ;  /* 0x0000002a070c72a5 */ /* 0x000fe4000f8e00ff */
[----:B------:R-:W-:Y:S02]  /*52a0*/  @UP2 USHF.R.U32.HI UR4, URZ, UR43, UR8 ;  /* 0x0000002bff042299 */ /* 0x000fe40008011608 */
[----:B------:R-:W-:Y:S02]  /*52b0*/  USHF.R.U32.HI UR5, URZ, UR57, UR5 ;  /* 0x00000039ff057299 */ /* 0x000fe40008011605 */
[----:B------:R-:W-:Y:S02]  /*52c0*/  UIMAD UR4, UR10, UR4, URZ ;  /* 0x000000040a0472a4 */ /* 0x000fe4000f8e02ff */
[----:B------:R-:W-:Y:S02]  /*52d0*/  USEL UR5, UR38, UR5, !UP1 ;  /* 0x0000000526057287 */ /* 0x000fe4000c800000 */
[----:B------:R-:W-:Y:S01]  /*52e0*/  UISETP.GE.AND UP0, UPT, UR6, UR4, UPT ;  /* 0x000000040600728c */ /* 0x000fe2000bf06270 */
[----:B------:R-:W-:Y:S01]  /*52f0*/  UMOV UR8, UR13 ;  /* 0x0000000d00087c82 */ /* 0x000fe20008000000 */
[----:B------:R-:W-:Y:S02]  /*5300*/  UIMAD.WIDE.U32 UR12, UR6, UR42, URZ ;  /* 0x0000002a060c72a5 */ /* 0x000fe4000f8e00ff */
[----:B------:R-:W-:Y:S04]  /*5310*/  @UP2 USHF.R.U32.HI UR7, URZ, UR43, UR8 ;  /* 0x0000002bff072299 */ /* 0x000fe80008011608 */
[----:B------:R-:W-:Y:S01]  /*5320*/  UIMAD UR8, UR10, UR7, URZ ;  /* 0x000000070a0872a4 */ /* 0x000fe2000f8e02ff */
[----:B------:R-:W-:Y:S03]  /*5330*/  UMOV UR4, UR13 ;  /* 0x0000000d00047c82 */ /* 0x000fe60008000000 */
[----:B------:R-:W-:Y:S02]  /*5340*/  UISETP.GE.OR UP0, UPT, UR5, UR8, UP0 ;  /* 0x000000080500728c */ /* 0x000fe40008706670 */
[----:B------:R-:W-:Y:S02]  /*5350*/  USHF.R.U32.HI UR4, URZ, UR43, UR4 ;  /* 0x0000002bff047299 */ /* 0x000fe40008011604 */
[----:B------:R-:W-:Y:S02]  /*5360*/  UIMAD.WIDE.U32 UR8, UR5, UR42, URZ ;  /* 0x0000002a050872a5 */ /* 0x000fe4000f8e00ff */
[----:B------:R-:W-:Y:S02]  /*5370*/  USEL UR12, UR6, UR4, !UP2 ;  /* 0x00000004060c7287 */ /* 0x000fe4000d000000 */
[----:B------:R-:W-:Y:S02]  /*5380*/  UIADD3 UR8, UPT, UPT, -UR5, URZ, URZ ;  /* 0x000000ff05087290 */ /* 0x000fe4000fffe1ff */
[----:B------:R-:W-:Y:S01]  /*5390*/  UIADD3 UR11, UPT, UPT, -UR12, URZ, URZ ;  /* 0x000000ff0c0b7290 */ /* 0x000fe2000fffe1ff */
[----:B------:R-:W-:Y:S01]  /*53a0*/  @!UP0 UMOV UR4, UR9 ;  /* 0x0000000900048c82 */ /* 0x000fe20008000000 */
[----:B------:R-:W-:Y:S02]  /*53b0*/  UIADD3 UR9, UPT, UPT, -UR6, URZ, URZ ;  /* 0x000000ff06097290 */ /* 0x000fe4000fffe1ff */
[----:B------:R-:W-:Y:S02]  /*53c0*/  @!UP0 USHF.R.U32.HI UR4, URZ, UR43, UR4 ;  /* 0x0000002bff048299 */ /* 0x000fe40008011604 */
[----:B------:R-:W-:Y:S02]  /*53d0*/  UIMAD UR11, UR10, UR11, UR6 ;  /* 0x0000000b0a0b72a4 */ /* 0x000fe4000f8e0206 */
[----:B------:R-:W-:Y:S04]  /*53e0*/  @!UP0 USEL UR4, UR5, UR4, !UP2 ;  /* 0x0000000405048287 */ /* 0x000fe8000d000000 */
[----:B------:R-:W-:Y:S02]  /*53f0*/  @!UP0 UIMAD UR11, UR7, UR11, UR4 ;  /* 0x0000000b070b82a4 */ /* 0x000fe4000f8e0204 */
[----:B------:R-:W-:Y:S02]  /*5400*/  @!UP0 UIADD3 UR12, UPT, UPT, UR12, -UR4, URZ ;  /* 0x800000040c0c8290 */ /* 0x000fe4000fffe0ff */
[----:B------:R-:W-:Y:S02]  /*5410*/  UIMAD UR7, UR41, UR8, UR38 ;  /* 0x00000008290772a4 */ /* 0x000fe4000f8e0226 */
[----:B------:R-:W-:Y:S02]  /*5420*/  @!UP0 UIMAD UR6, UR12, UR10, UR5 ;  /* 0x0000000a0c0682a4 */ /* 0x000fe4000f8e0205 */
[----:B------:R-:W-:Y:S01]  /*5430*/  UIMAD UR4, UR58, UR9, UR37 ;  /* 0x000000093a0472a4 */ /* 0x000fe2000f8e0225 */
[----:B------:R-:W-:Y:S02]  /*5440*/  @!UP0 UMOV UR5, UR11 ;  /* 0x0000000b00058c82 */ /* 0x000fe40008000000 */
[----:B------:R-:W-:Y:S02]  /*5450*/  UIMAD UR38, UR5, UR41, UR7 ;  /* 0x00000029052672a4 */ /* 0x000fe4000f8e0207 */
[----:B------:R-:W-:Y:S11]  /*5460*/  UIMAD UR37, UR6, UR58, UR4 ;  /* 0x0000003a062572a4 */ /* 0x000ff6000f8e0204 */
[----:B------:R-:W-:Y:S01]  /*5470*/  @!UPT UIADD3 URZ, UPT, UPT, URZ, URZ, URZ ;  /* 0x000000fffffff290 */ /* 0x000fe2000fffe0ff */
.L_x_85:
[----:B------:R-:W-:Y:S02]  /*5480*/  UISETP.NE.AND UP0, UPT, UR40, 0x1, UPT ;  /* 0x000000012800788c */ /* 0x000fe4000bf05270 */
[----:B------:R-:W-:Y:S02]  /*5490*/  UISETP.NE.AND UP1, UPT, UR54, URZ, UPT ;  /* 0x000000ff3600728c */ /* 0x000fe4000bf25270 */
[----:B------:R-:W-:Y:S04]  /*54a0*/  UIADD3 UR48, UPT, UPT, UR18, 0x1, URZ ;  /* 0x0000000112307890 */ /* 0x000fe8000fffe0ff */
[----:B------:R-:W-:Y:S02]  /*54b0*/  PLOP3.LUT P1, PT, PT, PT, UP1, 0x80, 0x8 ;  /* 0x000000000008781c */ /* 0x000fe40003f2f018 */
[----:B------:R-:W-:Y:S01]  /*54c0*/  PLOP3.LUT P0, PT, PT, PT, UP1, 0x80, 0x8 ;  /* 0x000000000008781c */ /* 0x000fe20003f0f018 */
[----:B------:R-:W1:Y:S01]  /*54d0*/  @!UP0 LDCU.128 UR12, c[0x0][0xb10] ;  /* 0x00016200ff0c87ac */ /* 0x000e620008000c00 */
[----:B------:R-:W2:Y:S09]  /*54e0*/  @!UP0 LDCU UR5, c[0x0][0xb0c] ;  /* 0x00016180ff0587ac */ /* 0x000eb20008000800 */
[----:B------:R-:W-:Y:S01]  /*54f0*/  @P1 SHF.R.U32.HI R4, RZ, 0x10, R5 ;  /* 0x00000010ff041819 */ /* 0x000fe20000011605 */
[----:B------:R-:W3:Y:S03]  /*5500*/  @!UP0 LDCU UR10, c[0x0][0xb20] ;  /* 0x00016400ff0a87ac */ /* 0x000ee60008000800 */
[----:B------:R-:W-:Y:S01]  /*5510*/  @P0 R2UR UR55, R4 ;  /* 0x00000000043702ca */ /* 0x000fe200000e0000 */
[----:B-1----:R-:W-:Y:S02]  /*5520*/  UIMAD.WIDE.U32 UR8, UR38, UR12, URZ ;  /* 0x0000000c260872a5 */ /* 0x002fe4000f8e00ff */
[----:B------:R-:W-:Y:S02]  /*5530*/  UIMAD.WIDE.U32 UR6, UR37, UR15, URZ ;  /* 0x0000000f250672a5 */ /* 0x000fe4000f8e00ff */
[----:B------:R-:W-:Y:S03]  /*5540*/  @!UP0 UISETP.NE.AND UP1, UPT, UR14, 0x1, UPT ;  /* 0x000000010e00888c */ /* 0x000fe6000bf25270 */
[----:B------:R-:W-:Y:S01]  /*5550*/  @!UP0 UMOV UR4, UR9 ;  /* 0x0000000900048c82 */ /* 0x000fe20008000000 */
[----:B--2---:R-:W-:Y:S02]  /*5560*/  @!UP0 UISETP.NE.AND UP2, UPT, UR5, 0x1, UPT ;  /* 0x000000010500888c */ /* 0x004fe4000bf45270 */
[----:B------:R-:W-:Y:S01]  /*5570*/  @!UP0 USHF.R.U32.HI UR4, URZ, UR13, UR4 ;  /* 0x0000000dff048299 */ /* 0x000fe20008011604 */
[----:B------:R-:W-:Y:S02]  /*5580*/  @!UP0 UMOV UR6, UR7 ;  /* 0x0000000700068c82 */ /* 0x000fe40008000000 */
[----:B---3--:R-:W-:Y:S02]  /*5590*/  @!UP0 USHF.R.U32.HI UR6, URZ, UR10, UR6 ;  /* 0x0000000aff068299 */ /* 0x008fe40008011606 */
[----:B------:R-:W-:Y:S02]  /*55a0*/  @!UP0 USEL UR7, UR38, UR4, !UP2 ;  /* 0x0000000426078287 */ /* 0x000fe4000d000000 */
[----:B------:R-:W-:Y:S04]  /*55b0*/  @!UP0 USEL UR6, UR37, UR6, !UP1 ;  /* 0x0000000625068287 */ /* 0x000fe8000c800000 */
[----:B------:R-:W-:Y:S02]  /*55c0*/  @!UP0 UIADD3 UR4, UPT, UPT, -UR7, UR6, URZ ;  /* 0x0000000607048290 */ /* 0x000fe4000fffe1ff */
[----:B------:R-:W-:Y:S02]  /*55d0*/  @!UP0 UIADD3 UR6, UPT, UPT, UR7, -UR6, URZ ;  /* 0x8000000607068290 */ /* 0x000fe4000fffe0ff */
[----:B------:R-:W-:Y:S02]  /*55e0*/  UIADD3 UR7, UPT, UPT, UR44, 0x200, URZ ;  /* 0x000002002c077890 */ /* 0x000fe4000fffe0ff */
[----:B------:R-:W-:Y:S02]  /*55f0*/  @!UP0 UIMAD UR38, UR4, UR5, UR38 ;  /* 0x00000005042682a4 */ /* 0x000fe4000f8e0226 */
[----:B------:R-:W-:Y:S02]  /*5600*/  @!UP0 UIMAD UR37, UR6, UR14, UR37 ;  /* 0x0000000e062582a4 */ /* 0x000fe4000f8e0225 */
[----:B------:R-:W-:Y:S09]  /*5610*/  ULOP3.LUT UP0, URZ, UR7, 0x1b0, URZ, 0xc0, !UPT ;  /* 0x000001b007ff7892 */ /* 0x000ff2000f80c0ff */
[----:B------:R-:W-:Y:S05]  /*5620*/  BRA.U !UP0, `(.L_x_86) ;  /* 0x00000001087c7547 */ /* 0x000fea000b800000 */
[----:B------:R-:W1:Y:S01]  /*5630*/  LDCU.64 UR8, c[0x4][0x80] ;  /* 0x01001000ff0877ac */ /* 0x000e620008000a00 */
[----:B------:R-:W-:Y:S01]  /*5640*/  MOV R16, 0x0 ;  /* 0x0000000000107802 */ /* 0x000fe20000000f00 */
[----:B------:R-:W-:Y:S02]  /*5650*/  HFMA2 R12, -RZ, RZ, 0, 5.9604644775390625e-08 ;  /* 0x00000001ff0c7431 */ /* 0x000fe400000001ff */
[----:B------:R-:W-:Y:S01]  /*5660*/  IMAD.MOV.U32 R8, RZ, RZ, 0x70 ;  /* 0x00000070ff087424 */ /* 0x000fe200078e00ff */
[----:B------:R2:W3:Y:S01]  /*5670*/  LDC.64 R14, c[0x4][R16] ;  /* 0x01000000100e7b82 */ /* 0x0004e20000000a00 */
[----:B------:R-:W4:Y:S01]  /*5680*/  LDCU.64 UR6, c[0x4][0x88] ;  /* 0x01001100ff0677ac */ /* 0x000f220008000a00 */
[----:B------:R-:W-:Y:S01]  /*5690*/  IMAD.MOV.U32 R13, RZ, RZ, RZ ;  /* 0x000000ffff0d7224 */ /* 0x000fe200078e00ff */
[----:B------:R-:W2:Y:S01]  /*56a0*/  LDCU.64 UR4, c[0x4][0x8] ;  /* 0x01000100ff0477ac */ /* 0x000ea20008000a00 */
[----:B-1----:R-:W-:Y:S01]  /*56b0*/  MOV R5, UR9 ;  /* 0x0000000900057c02 */ /* 0x002fe20008000f00 */
[----:B------:R-:W-:Y:S01]  /*56c0*/  IMAD.U32 R4, RZ, RZ, UR8 ;  /* 0x00000008ff047e24 */ /* 0x000fe2000f8e00ff */
[----:B----4-:R-:W-:Y:S01]  /*56d0*/  MOV R7, UR7 ;  /* 0x0000000700077c02 */ /* 0x010fe20008000f00 */
[----:B------:R-:W-:Y:S01]  /*56e0*/  IMAD.U32 R6, RZ, RZ, UR6 ;  /* 0x00000006ff067e24 */ /* 0x000fe2000f8e00ff */
[----:B--2---:R-:W-:Y:S01]  /*56f0*/  MOV R11, UR5 ;  /* 0x00000005000b7c02 */ /* 0x004fe20008000f00 */
[----:B------:R-:W-:Y:S02]  /*5700*/  IMAD.U32 R10, RZ, RZ, UR4 ;  /* 0x00000004ff0a7e24 */ /* 0x000fe4000f8e00ff */
[----:B------:R-:W-:Y:S07]  /*5710*/  LEPC R20, `(.L_x_87) ;  /* 0x000000001014794e */ /* 0x000fee0000000000 */
[----:B---3-5:R-:W-:Y:S05]  /*5720*/  CALL.ABS.NOINC R14 ;  /* 0x000000000e007343 */ /* 0x028fea0003c00000 */
.L_x_87:
[----:B------:R-:W1:Y:S01]  /*5730*/  LDCU.64 UR8, c[0x4][0x80] ;  /* 0x01001000ff0877ac */ /* 0x000e620008000a00 */
[----:B------:R-:W2:Y:S01]  /*5740*/  LDC.64 R16, c[0x4][R16] ;  /* 0x0100000010107b82 */ /* 0x000ea20000000a00 */
[----:B------:R-:W-:Y:S02]  /*5750*/  HFMA2 R12, -RZ, RZ, 0, 5.9604644775390625e-08 ;  /* 0x00000001ff0c7431 */ /* 0x000fe400000001ff */
[----:B------:R-:W-:Y:S02]  /*5760*/  IMAD.MOV.U32 R8, RZ, RZ, 0x70 ;  /* 0x00000070ff087424 */ /* 0x000fe400078e00ff */
[----:B------:R-:W-:Y:S01]  /*5770*/  IMAD.MOV.U32 R13, RZ, RZ, RZ ;  /* 0x000000ffff0d7224 */ /* 0x000fe200078e00ff */
[----:B------:R-:W3:Y:S01]  /*5780*/  LDCU.64 UR6, c[0x4][0x88] ;  /* 0x01001100ff0677ac */ /* 0x000ee20008000a00 */
[----:B------:R-:W4:Y:S01]  /*5790*/  LDCU.64 UR4, c[0x4][0x8] ;  /* 0x01000100ff0477ac */ /* 0x000f220008000a00 */
[----:B-1----:R-:W-:Y:S02]  /*57a0*/  MOV R4, UR8 ;  /* 0x0000000800047c02 */ /* 0x002fe40008000f00 */
[----:B------:R-:W-:Y:S02]  /*57b0*/  MOV R5, UR9 ;  /* 0x0000000900057c02 */ /* 0x000fe40008000f00 */
[----:B---3--:R-:W-:Y:S01]  /*57c0*/  MOV R7, UR7 ;  /* 0x0000000700077c02 */ /* 0x008fe20008000f00 */
[----:B------:R-:W-:Y:S01]  /*57d0*/  IMAD.U32 R6, RZ, RZ, UR6 ;  /* 0x00000006ff067e24 */ /* 0x000fe2000f8e00ff */
[----:B----4-:R-:W-:Y:S01]  /*57e0*/  MOV R11, UR5 ;  /* 0x00000005000b7c02 */ /* 0x010fe20008000f00 */
[----:B------:R-:W-:Y:S02]  /*57f0*/  IMAD.U32 R10, RZ, RZ, UR4 ;  /* 0x00000004ff0a7e24 */ /* 0x000fe4000f8e00ff */
[----:B------:R-:W-:Y:S07]  /*5800*/  LEPC R20, `(.L_x_86) ;  /* 0x000000001014794e */ /* 0x000fee0000000000 */
[----:B--2---:R-:W-:Y:S05]  /*5810*/  CALL.ABS.NOINC R16 ;  /* 0x0000000010007343 */ /* 0x004fea0003c00000 */
.L_x_86:
[----:B------:R-:W-:Y:S02]  /*5820*/  R2UR UR4, R236 ;  /* 0x00000000ec0472ca */ /* 0x000fe400000e0000 */
[----:B------:R-:W-:Y:S02]  /*5830*/  ISETP.NE.U32.AND P3, PT, R232, RZ, PT ;  /* 0x000000ffe800720c */ /* 0x000fe40003f65070 */
[----:B------:R-:W-:Y:S02]  /*5840*/  ISETP.NE.U32.AND P4, PT, R228, RZ, PT ;  /* 0x000000ffe400720c */ /* 0x000fe40003f85070 */
[----:B------:R-:W-:Y:S02]  /*5850*/  ISETP.NE.AND.EX P3, PT, R233, RZ, PT, P3 ;  /* 0x000000ffe900720c */ /* 0x000fe40003f65330 */
[----:B------:R-:W-:Y:S02]  /*5860*/  PLOP3.LUT P1, PT, PT, PT, PT, 0x8, 0x80 ;  /* 0x000000000080781c */ /* 0x000fe40003f2e170 */
[----:B------:R-:W-:Y:S03]  /*5870*/  ISETP.NE.AND.EX P4, PT, R229, RZ, PT, P4 ;  /* 0x000000ffe500720c */ /* 0x000fe60003f85340 */
[----:B------:R-:W-:Y:S06]  /*5880*/  UISETP.NE.AND UP1, UPT, UR4, URZ, UPT ;  /* 0x000000ff0400728c */ /* 0x000fec000bf25270 */
[----:B------:R-:W-:Y:S05]  /*5890*/  PLOP3.LUT P0, PT, PT, PT, UP1, 0x80, 0x8 ;  /* 0x000000000008781c */ /* 0x000fea0003f0f018 */
[----:B------:R-:W1:Y:S08]  /*58a0*/  @UP1 LDCU.64 UR4, c[0x0][0x888] ;  /* 0x00011100ff0417ac */ /* 0x000e700008000a00 */
[----:B------:R-:W-:Y:S01]  /*58b0*/  @P0 PLOP3.LUT P1, PT, P3, PT, PT, 0x80, 0x8 ;  /* 0x000000000008081c */ /* 0x000fe20001f2f070 */
[----:B-1----:R-:W-:Y:S04]  /*58c0*/  @UP1 UISETP.NE.U32.AND UP0, UPT, UR4, URZ, UPT ;  /* 0x000000ff0400128c */ /* 0x002fe8000bf05070 */
[----:B------:R-:W-:Y:S04]  /*58d0*/  @UP1 UISETP.NE.AND.EX UP0, UPT, UR5, URZ, UPT, UP0 ;  /* 0x000000ff0500128c */ /* 0x000fe8000bf05300 */
[----:B------:R-:W-:Y:S01]  /*58e0*/  @UP1 USEL UR4, URZ, 0xffffffff, UP0 ;  /* 0xffffffffff041887 */ /* 0x000fe20008000000 */
[----:B------:R-:W-:Y:S11]  /*58f0*/  @!P3 BRA `(.L_x_88) ;  /* 0x000000000030b947 */ /* 0x000ff60003800000 */
[----:B------:R-:W-:Y:S01]  /*5900*/  ISETP.NE.U32.AND P2, PT, R230, RZ, PT ;  /* 0x000000ffe600720c */ /* 0x000fe20003f45070 */
[----:B------:R-:W1:Y:S01]  /*5910*/  LDCU.64 UR6, c[0x0][0x358] ;  /* 0x00006b00ff0677ac */ /* 0x000e620008000a00 */
[----:B------:R-:W-:Y:S02]  /*5920*/  IMAD.MOV.U32 R234, RZ, RZ, 0x1 ;  /* 0x00000001ffea7424 */ /* 0x000fe400078e00ff */
[----:B------:R-:W-:Y:S11]  /*5930*/  ISETP.NE.AND.EX P2, PT, R231, RZ, PT, P2 ;  /* 0x000000ffe700720c */ /* 0x000ff60003f45320 */
[----:B------:R-:W-:Y:S02]  /*5940*/  @!UPT UIADD3 URZ, UPT, UPT, URZ, URZ, URZ ;  /* 0x000000fffffff290 */ /* 0x000fe4000fffe0ff */
[----:B------:R-:W2:Y:S01]  /*5950*/  @P2 LDC.64 R4, c[0x0][0x888] ;  /* 0x00022200ff042b82 */ /* 0x000ea20000000a00 */
[----:B------:R-:W-:Y:S04]  /*5960*/  @P2 IMAD R0, R232, UR36, RZ ;  /* 0x00000024e8002c24 */ /* 0x000fe8000f8e02ff */
[----:B--2---:R-:W-:Y:S04]  /*5970*/  @P2 IMAD.WIDE R4, R0, 0x4, R4 ;  /* 0x0000000400042825 */ /* 0x004fe800078e0204 */
[----:B------:R-:W-:Y:S01]  /*5980*/  HFMA2 R0, -RZ, RZ, 0, 5.9604644775390625e-08 ;  /* 0x00000001ff007431 */ /* 0x000fe200000001ff */
[----:B-1---5:R1:W5:Y:S04]  /*5990*/  @P2 LDG.E R121, desc[UR6][R4.64] ;  /* 0x0000000604792981 */ /* 0x022368000c1e1900 */
[----:B------:R-:W-:Y:S01]  /*59a0*/  @!P2 PRMT R234, R0, 0x7610, R234 ;  /* 0x0000761000eaa816 */ /* 0x000fe200000000ea */
[----:B-1----:R-:W2:Y:S06]  /*59b0*/  @!P2 LDC R121, c[0x0][0x880] ;  /* 0x00022000ff79ab82 */ /* 0x002eac0000000800 */
.L_x_88:
[----:B------:R-:W-:Y:S05]  /*59c0*/  @!P4 BRA `(.L_x_89) ;  /* 0x000000000028c947 */ /* 0x000fea0003800000 */
[----:B------:R-:W1:Y:S01]  /*59d0*/  LDC.64 R4, c[0x0][0x8a8] ;  /* 0x00022a00ff047b82 */ /* 0x000e620000000a00 */
[----:B------:R-:W3:Y:S01]  /*59e0*/  LDCU.64 UR6, c[0x0][0x358] ;  /* 0x00006b00ff0677ac */ /* 0x000ee20008000a00 */
[----:B-1----:R-:W-:Y:S04]  /*59f0*/  ISETP.NE.U32.AND P2, PT, R4, RZ, PT ;  /* 0x000000ff0400720c */ /* 0x002fe80003f45070 */
[----:B------:R-:W-:Y:S11]  /*5a00*/  ISETP.NE.AND.EX P2, PT, R5, RZ, PT, P2 ;  /* 0x000000ff0500720c */ /* 0x000ff60003f45320 */
[----:B------:R-:W-:Y:S02]  /*5a10*/  @!UPT UIADD3 URZ, UPT, UPT, URZ, URZ, URZ ;  /* 0x000000fffffff290 */ /* 0x000fe4000fffe0ff */
[----:B------:R-:W1:Y:S01]  /*5a20*/  @P2 LDC.64 R4, c[0x0][0x8a8] ;  /* 0x00022a00ff042b82 */ /* 0x000e620000000a00 */
[----:B------:R-:W-:Y:S04]  /*5a30*/  @P2 IMAD R0, R228, UR36, RZ ;  /* 0x00000024e4002c24 */ /* 0x000fe8000f8e02ff */
[----:B-1----:R-:W-:Y:S05]  /*5a40*/  @P2 IMAD.WIDE R4, R0, 0x4, R4 ;  /* 0x0000000400042825 */ /* 0x002fea00078e0204 */
[----:B---3-5:R1:W5:Y:S02]  /*5a50*/  @P2 LDG.E R120, desc[UR6][R4.64] ;  /* 0x0000000604782981 */ /* 0x028364000c1e1900 */
[----:B-1----:R-:W3:Y:S02]  /*5a60*/  @!P2 LDC R120, c[0x0][0x8a0] ;  /* 0x00022800ff78ab82 */ /* 0x002ee40000000800 */
.L_x_89:
[----:B--2--5:R-:W-:Y:S01]  /*5a70*/  @P0 FSETP.NEU.AND P4, PT, R121, RZ, PT ;  /* 0x000000ff7900020b */ /* 0x024fe20003f8d000 */
[----:B------:R-:W-:Y:S01]  /*5a80*/  IMAD.U32 R0, RZ, RZ, UR4 ;  /* 0x00000004ff007e24 */ /* 0x000fe2000f8e00ff */
[----:B------:R-:W-:Y:S01]  /*5a90*/  @P0 LOP3.LUT P2, RZ, R234, 0xff, RZ, 0xc0, !PT ;  /* 0x000000ffeaff0812 */ /* 0x000fe2000784c0ff */
[----:B------:R-:W-:Y:S01]  /*5aa0*/  IMAD.U32 R4, RZ, RZ, UR53 ;  /* 0x00000035ff047e24 */ /* 0x000fe2000f8e00ff */
[----:B------:R-:W-:Y:S01]  /*5ab0*/  @P0 SEL R3, RZ, 0xffffffff, P4 ;  /* 0xffffffffff030807 */ /* 0x000fe20002000000 */
[----:B------:R-:W-:Y:S01]  /*5ac0*/  IMAD.U32 R5, RZ, RZ, UR52 ;  /* 0x00000034ff057e24 */ /* 0x000fe2000f8e00ff */
[----:B------:R-:W-:Y:S01]  /*5ad0*/  BSSY B1, `(.L_x_90) ;  /* 0x000007f000017945 */ /* 0x000fe20003800000 */
[----:B------:R-:W-:Y:S01]  /*5ae0*/  IMAD.U32 R17, RZ, RZ, UR39 ;  /* 0x00000027ff117e24 */ /* 0x000fe2000f8e00ff */
[----:B------:R-:W-:Y:S02]  /*5af0*/  @P1 SEL R3, R0, R3, !P2 ;  /* 0x0000000300031207 */ /* 0x000fe40005000000 */
[----:B------:R-:W-:Y:S02]  /*5b00*/  CS2R R226, SRZ ;  /* 0x0000000000e27805 */ /* 0x000fe4000001ff00 */
[----:B------:R-:W-:Y:S01]  /*5b10*/  LOP3.LUT R4, R4, 0x1, RZ, 0x3c, !PT ;  /* 0x0000000104047812 */ /* 0x000fe200078e3cff */
[----:B------:R-:W-:Y:S01]  /*5b20*/  IMAD.SHL.U32 R17, R17, 0x8, RZ ;  /* 0x0000000811117824 */ /* 0x000fe200078e00ff */
[----:B------:R-:W-:Y:S02]  /*5b30*/  @P0 LOP3.LUT R3, R3, 0x1, RZ, 0xc0, !PT ;  /* 0x0000000103030812 */ /* 0x000fe400078ec0ff */
[----:B------:R-:W-:Y:S02]  /*5b40*/  CS2R R224, SRZ ;  /* 0x0000000000e07805 */ /* 0x000fe4000001ff00 */
[----:B------:R-:W-:Y:S02]  /*5b50*/  SHF.L.U32 R5, R5, 0x1f, RZ ;  /* 0x0000001f05057819 */ /* 0x000fe400000006ff */
[----:B------:R-:W-:Y:S02]  /*5b60*/  CS2R R218, SRZ ;  /* 0x0000000000da7805 */ /* 0x000fe4000001ff00 */
[----:B------:R-:W-:Y:S01]  /*5b70*/  ISETP.NE.U32.OR P6, PT, R3, 0x1, !P0 ;  /* 0x000000010300780c */ /* 0x000fe200047c5470 */
[----:B------:R-:W-:Y:S01]  /*5b80*/  IMAD.U32 R3, RZ, RZ, UR45 ;  /* 0x0000002dff037e24 */ /* 0x000fe2000f8e00ff */
[----:B------:R-:W-:Y:S02]  /*5b90*/  PLOP3.LUT P5, PT, PT, PT, PT, 0x8, 0x80 ;  /* 0x000000000080781c */ /* 0x000fe40003fae170 */
[----:B------:R-:W-:Y:S02]  /*5ba0*/  CS2R R216, SRZ ;  /* 0x0000000000d87805 */ /* 0x000fe4000001ff00 */
[----:B------:R-:W-:Y:S02]  /*5bb0*/  P2R R237, PR, RZ, 0x40 ;  /* 0x00000040ffed7803 */ /* 0x000fe40000000000 */
[----:B------:R-:W-:Y:S02]  /*5bc0*/  CS2R R210, SRZ ;  /* 0x0000000000d27805 */ /* 0x000fe4000001ff00 */
[----:B------:R-:W-:Y:S02]  /*5bd0*/  LEA R3, R3, UR44, 0x3 ;  /* 0x0000002c03037c11 */ /* 0x000fe4000f8e18ff */
[----:B------:R-:W-:Y:S02]  /*5be0*/  CS2R R208, SRZ ;  /* 0x0000000000d07805 */ /* 0x000fe4000001ff00 */
[----:B------:R-:W-:Y:S02]  /*5bf0*/  CS2R R202, SRZ ;  /* 0x0000000000ca7805 */ /* 0x000fe4000001ff00 */
[----:B------:R-:W-:Y:S02]  /*5c00*/  CS2R R200, SRZ ;  /* 0x0000000000c87805 */ /* 0x000fe4000001ff00 */
[----:B------:R-:W-:Y:S02]  /*5c10*/  CS2R R194, SRZ ;  /* 0x0000000000c27805 */ /* 0x000fe4000001ff00 */
[----:B------:R-:W-:Y:S02]  /*5c20*/  CS2R R192, SRZ ;  /* 0x0000000000c07805 */ /* 0x000fe4000001ff00 */
[----:B------:R-:W-:Y:S02]  /*5c30*/  CS2R R186, SRZ ;  /* 0x0000000000ba7805 */ /* 0x000fe4000001ff00 */
[----:B------:R-:W-:Y:S02]  /*5c40*/  @P6 SHF.L.U32 R0, R4, 0x1f, RZ ;  /* 0x0000001f04006819 */ /* 0x000fe400000006ff */
[----:B------:R-:W-:Y:S02]  /*5c50*/  CS2R R184, SRZ ;  /* 0x0000000000b87805 */ /* 0x000fe4000001ff00 */
[----:B------:R-:W-:Y:S02]  /*5c60*/  CS2R R178, SRZ ;  /* 0x0000000000b27805 */ /* 0x000fe4000001ff00 */
[----:B------:R-:W-:Y:S01]  /*5c70*/  CS2R R176, SRZ ;  /* 0x0000000000b07805 */ /* 0x000fe2000001ff00 */
[----:B------:R1:W2:Y:S01]  /*5c80*/  @P6 SYNCS.PHASECHK.TRANS64.TRYWAIT P0, [R3+URZ+0x90], R0 ;  /* 0x00009000030065a7 */ /* 0x0002a200080011ff */
[----:B------:R-:W-:Y:S02]  /*5c90*/  CS2R R170, SRZ ;  /* 0x0000000000aa7805 */ /* 0x000fe4000001ff00 */
        /* <DEDUP_REMOVED lines=12> */
[----:B------:R-:W-:Y:S01]  /*5d60*/  CS2R R128, SRZ ;  /* 0x0000000000807805 */ /* 0x000fe2000001ff00 */
[----:B------:R4:W3:Y:S01]  /*5d70*/  SYNCS.PHASECHK.TRANS64.TRYWAIT P4, [R17+UR44+0xe0], R5 ;  /* 0x0000e005110075a7 */ /* 0x0008e2000808112c */
[----:B-1----:R-:W-:Y:S01]  /*5d80*/  VIADD R0, R17, UR44 ;  /* 0x0000002c11007c36 */ /* 0x002fe20008000000 */
[----:B--2---:R-:W-:Y:S01]  /*5d90*/  @P6 PLOP3.LUT P5, PT, P0, PT, PT, 0x8, 0x80 ;  /* 0x000000000080681c */ /* 0x004fe200007ae170 */
[----:B------:R-:W-:Y:S01]  /*5da0*/  @!UPT UIADD3 URZ, UPT, UPT, URZ, URZ, URZ ;  /* 0x000000fffffff290 */ /* 0x000fe2000fffe0ff */
[----:B----4-:R-:W-:Y:S11]  /*5db0*/  @!P6 BRA `(.L_x_91) ;  /* 0x000000040040e947 */ /* 0x010ff60003800000 */
[----:B------:R-:W-:Y:S01]  /*5dc0*/  ISETP.NE.U32.AND P0, PT, RZ, UR62, PT ;  /* 0x0000003eff007c0c */ /* 0x000fe2000bf05070 */
[----:B------:R-:W-:Y:S01]  /*5dd0*/  BSSY B0, `(.L_x_92) ;  /* 0x000001b000007945 */ /* 0x000fe20003800000 */
[----:B------:R-:W-:Y:S02]  /*5de0*/  FSETP.NEU.AND P2, PT, R121, RZ, PT ;  /* 0x000000ff7900720b */ /* 0x000fe40003f4d000 */
[----:B------:R-:W-:Y:S02]  /*5df0*/  ISETP.NE.AND.EX P0, PT, RZ, UR63, PT, P0 ;  /* 0x0000003fff007c0c */ /* 0x000fe4000bf05300 */
[----:B------:R-:W-:Y:S02]  /*5e00*/  LOP3.LUT P1, RZ, R234, 0xff, RZ, 0xc0, !PT ;  /* 0x000000ffeaff7812 */ /* 0x000fe4000782c0ff */
[----:B------:R-:W-:Y:S02]  /*5e10*/  SEL R6, RZ, 0xffffffff, P2 ;  /* 0xffffffffff067807 */ /* 0x000fe40001000000 */
[----:B------:R-:W-:Y:S04]  /*5e20*/  SEL R7, RZ, 0xffffffff, P0 ;  /* 0xffffffffff077807 */ /* 0x000fe80000000000 */
[----:B------:R-:W-:Y:S04]  /*5e30*/  @P3 SEL R6, R7, R6, !P1 ;  /* 0x0000000607063207 */ /* 0x000fe80004800000 */
[----:B------:R-:W-:Y:S04]  /*5e40*/  LOP3.LUT R6, R6, 0x1, RZ, 0xc0, !PT ;  /* 0x0000000106067812 */ /* 0x000fe800078ec0ff */
[----:B------:R-:W-:Y:S11]  /*5e50*/  ISETP.NE.U32.AND P0, PT, R6, 0x1, PT ;  /* 0x000000010600780c */ /* 0x000ff60003f05070 */
[----:B------:R-:W-:Y:S02]  /*5e60*/  @!UPT UIADD3 URZ, UPT, UPT, URZ, URZ, URZ ;  /* 0x000000fffffff290 */ /* 0x000fe4000fffe0ff */
[----:B------:R-:W1:Y:S02]  /*5e70*/  @P0 S2R R7, SR_TID.X ;  /* 0x0000000000070919 */ /* 0x000e640000002100 */
[----:B-1----:R-:W-:Y:S01]  /*5e80*/  @P0 SHF.R.U32.HI R6, RZ, 0x1, R7 ;  /* 0x00000001ff060819 */ /* 0x002fe20000011607 */
[C---:B------:R-:W-:Y:S02]  /*5e90*/  @P0 IMAD.SHL.U32 R10, R7.reuse, 0x10, RZ ;  /* 0x00000010070a0824 */ /* 0x040fe400078e00ff */
[C---:B------:R-:W-:Y:S02]  /*5ea0*/  @P0 IMAD.SHL.U32 R11, R7.reuse, 0x20, RZ ;  /* 0x00000020070b0824 */ /* 0x040fe400078e00ff */
[----:B------:R-:W-:Y:S01]  /*5eb0*/  @P0 IMAD.SHL.U32 R8, R7, 0x4, RZ ;  /* 0x0000000407080824 */ /* 0x000fe200078e00ff */
[----:B------:R-:W-:Y:S02]  /*5ec0*/  @P0 LOP3.LUT R10, R10, 0x600, RZ, 0xc0, !PT ;  /* 0x000006000a0a0812 */ /* 0x000fe400078ec0ff */
[----:B------:R-:W-:Y:S02]  /*5ed0*/  @P0 LOP3.LUT R9, R11, 0xc0, RZ, 0xc0, !PT ;  /* 0x000000c00b090812 */ /* 0x000fe400078ec0ff */
[--C-:B------:R-:W-:Y:S02]  /*5ee0*/  @P0 LOP3.LUT R10, R10, 0x20, R11.reuse, 0xf8, !PT ;  /* 0x000000200a0a0812 */ /* 0x100fe400078ef80b */
[----:B------:R-:W-:Y:S02]  /*5ef0*/  @P0 LOP3.LUT R8, R9, 0x18, R8, 0xf8, !PT ;  /* 0x0000001809080812 */ /* 0x000fe400078ef808 */
[----:B------:R-:W-:Y:S02]  /*5f00*/  @P0 LOP3.LUT R10, R10, 0x100, R11, 0xf8, !PT ;  /* 0x000001000a0a0812 */ /* 0x000fe400078ef80b */
[----:B------:R-:W-:Y:S01]  /*5f10*/  @P0 LOP3.LUT R6, R8, 0x8, R6, 0x78, !PT ;  /* 0x0000000808060812 */ /* 0x000fe200078e7806 */
[----:B------:R-:W-:Y:S03]  /*5f20*/  IMAD.U32 R8, RZ, RZ, UR45 ;  /* 0x0000002dff087e24 */ /* 0x000fe6000f8e00ff */
[----:B------:R-:W-:Y:S01]  /*5f30*/  @P0 LOP3.LUT R6, R10, R6, RZ, 0xfc, !PT ;  /* 0x000000060a060212 */ /* 0x000fe200078efcff */
[----:B------:R-:W-:Y:S06]  /*5f40*/  @!P5 BRA `(.L_x_93) ;  /* 0x00000000000cd947 */ /* 0x000fec0003800000 */
[----:B------:R-:W-:Y:S04]  /*5f50*/  SHF.L.U32 R4, R4, 0x1f, RZ ;  /* 0x0000001f04047819 */ /* 0x000fe800000006ff */
[----:B------:R-:W1:Y:S02]  /*5f60*/  SYNCS.PHASECHK.TRANS64.TRYWAIT P1, [R3+URZ+0x90], R4 ;  /* 0x00009004030075a7 */ /* 0x000e6400080211ff */
[----:B-1----:R-:W-:Y:S05]  /*5f70*/  @!P1 BRA `(.L_x_94) ;  /* 0x0000003800909947 */ /* 0x002fea0003800000 */
.L_x_93:
[----:B------:R-:W-:Y:S05]  /*5f80*/  BSYNC B0 ;  /* 0x0000000000007941 */ /* 0x000fea0003800000 */
.L_x_92:
[----:B------:R-:W-:Y:S01]  /*5f90*/  @P0 LOP3.LUT P2, RZ, R7, 0x4, RZ, 0xc0, !PT ;  /* 0x0000000407ff0812 */ /* 0x000fe2000784c0ff */
[----:B------:R-:W-:Y:S01]  /*5fa0*/  @P0 IMAD R6, R8, 0x3800, R6 ;  /* 0x0000380008060824 */ /* 0x000fe200078e0206 */
[----:B------:R-:W-:Y:S02]  /*5fb0*/  PLOP3.LUT P1, PT, PT, PT, PT, 0x8, 0x80 ;  /* 0x000000000080781c */ /* 0x000fe40003f2e170 */
[----:B------:R-:W-:Y:S02]  /*5fc0*/  CS2R R130, SRZ ;  /* 0x0000000000827805 */ /* 0x000fe4000001ff00 */
[----:B------:R-:W-:Y:S02]  /*5fd0*/  @P0 PLOP3.LUT P1, PT, P2, PT, PT, 0x80, 0x8 ;  /* 0x000000000008081c */ /* 0x000fe4000172f070 */
[----:B------:R-:W-:Y:S02]  /*5fe0*/  CS2R R128, SRZ ;  /* 0x0000000000807805 */ /* 0x000fe4000001ff00 */
[----:B------:R-:W-:Y:S02]  /*5ff0*/  @P0 LEA R6, R6, UR44, 0x1 ;  /* 0x0000002c06060c11 */ /* 0x000fe4000f8e08ff */
        /* <DEDUP_REMOVED lines=24> */
[----:B------:R-:W-:Y:S01]  /*6180*/  IMAD.MOV.U32 R226, RZ, RZ, RZ ;  /* 0x000000ffffe27224 */ /* 0x000fe200078e00ff */
[----:B------:R-:W-:Y:S01]  /*6190*/  CS2R R224, SRZ ;  /* 0x0000000000e07805 */ /* 0x000fe2000001ff00 */
[----:B------:R-:W-:Y:S05]  /*61a0*/  @P0 WARPSYNC.ALL ;  /* 0x0000000000000948 */ /* 0x000fea0003800000 */
[----:B------:R2:W4:Y:S01]  /*61b0*/  @P0 LDSM.16.M88.4 R128, [R6+0x200] ;  /* 0x000200000680083b */ /* 0x0005220000000200 */
[C---:B-1----:R-:W-:Y:S02]  /*61c0*/  @P0 VIADD R4, R6.reuse, 0x200 ;  /* 0x0000020006040836 */ /* 0x042fe40000000000 */
[----:B------:R-:W-:Y:S01]  /*61d0*/  @P0 VIADD R3, R6, 0x220 ;  /* 0x0000022006030836 */ /* 0x000fe20000000000 */
[----:B------:R2:W1:Y:S01]  /*61e0*/  @P0 LDSM.16.M88.4 R136, [R6+0x1200] ;  /* 0x001200000688083b */ /* 0x0004620000000200 */
[----:B------:R-:W-:Y:S03]  /*61f0*/  @P1 VIADD R3, R4, 0xffffffe0 ;  /* 0xffffffe004031836 */ /* 0x000fe60000000000 */
[----:B------:R2:W1:Y:S04]  /*6200*/  @P0 LDSM.16.M88.4 R152, [R6+0x2200] ;  /* 0x002200000698083b */ /* 0x0004680000000200 */
[----:B------:R2:W1:Y:S04]  /*6210*/  @P0 LDSM.16.M88.4 R168, [R6+0x3200] ;  /* 0x0032000006a8083b */ /* 0x0004680000000200 */
[----:B------:R2:W1:Y:S04]  /*6220*/  @P0 LDSM.16.M88.4 R184, [R6+0x4200] ;  /* 0x0042000006b8083b */ /* 0x0004680000000200 */
[----:B------:R2:W1:Y:S04]  /*6230*/  @P0 LDSM.16.M88.4 R200, [R6+0x5200] ;  /* 0x0052000006c8083b */ /* 0x0004680000000200 */
[----:B------:R2:W1:Y:S04]  /*6240*/  @P0 LDSM.16.M88.4 R216, [R6+0x6200] ;  /* 0x0062000006d8083b */ /* 0x0004680000000200 */
[----:B------:R2:W1:Y:S04]  /*6250*/  @P0 LDSM.16.M88.4 R132, [R3] ;  /* 0x000000000384083b */ /* 0x0004680000000200 */
[----:B------:R2:W1:Y:S04]  /*6260*/  @P0 LDSM.16.M88.4 R144, [R3+0x1000] ;  /* 0x001000000390083b */ /* 0x0004680000000200 */
[----:B------:R2:W1:Y:S04]  /*6270*/  @P0 LDSM.16.M88.4 R160, [R3+0x2000] ;  /* 0x0020000003a0083b */ /* 0x0004680000000200 */
[----:B------:R2:W1:Y:S04]  /*6280*/  @P0 LDSM.16.M88.4 R176, [R3+0x3000] ;  /* 0x0030000003b0083b */ /* 0x0004680000000200 */
[----:B------:R2:W1:Y:S04]  /*6290*/  @P0 LDSM.16.M88.4 R192, [R3+0x4000] ;  /* 0x0040000003c0083b */ /* 0x0004680000000200 */
[----:B------:R2:W1:Y:S04]  /*62a0*/  @P0 LDSM.16.M88.4 R208, [R3+0x5000] ;  /* 0x0050000003d0083b */ /* 0x0004680000000200 */
[----:B----4-:R2:W1:Y:S02]  /*62b0*/  @P0 LDSM.16.M88.4 R224, [R3+0x6000] ;  /* 0x0060000003e0083b */ /* 0x0104640000000200 */
.L_x_91:
[----:B------:R-:W-:Y:S05]  /*62c0*/  BSYNC B1 ;  /* 0x0000000000017941 */ /* 0x000fea0003800000 */
.L_x_90:
[----:B---3--:R-:W-:Y:S05]  /*62d0*/  @P4 BRA `(.L_x_95) ;  /* 0x0000000000084947 */ /* 0x008fea0003800000 */
[----:B------:R-:W3:Y:S02]  /*62e0*/  SYNCS.PHASECHK.TRANS64.TRYWAIT P0, [R17+UR44+0xe0], R5 ;  /* 0x0000e005110075a7 */ /* 0x000ee4000800112c */
[----:B---3--:R-:W-:Y:S05]  /*62f0*/  @!P0 BRA `(.L_x_96) ;  /* 0x0000003400c48947 */ /* 0x008fea0003800000 */
.L_x_95:
[----:B------:R-:W-:Y:S04]  /*6300*/  ULEA.HI UR4, UR39, UR39, URZ, 0x1 ;  /* 0x0000002727047291 */ /* 0x000fe8000f8f08ff */
[----:B------:R-:W-:Y:S02]  /*6310*/  USHF.R.U32.HI UR5, URZ, 0x1, UR4 ;  /* 0x00000001ff057899 */ /* 0x000fe40008011604 */
[----:B------:R-:W-:Y:S04]  /*6320*/  ULOP3.LUT UR4, UR4, 0xffe, URZ, 0xc0, !UPT ;  /* 0x00000ffe04047892 */ /* 0x000fe8000f8ec0ff */
[----:B------:R-:W-:Y:S01]  /*6330*/  UIADD3 UR4, UPT, UPT, -UR4, UR39, URZ ;  /* 0x0000002704047290 */ /* 0x000fe2000fffe1ff */
[----:B--2---:R-:W-:Y:S04]  /*6340*/  IMAD.U32 R3, RZ, RZ, UR5 ;  /* 0x00000005ff037e24 */ /* 0x004fe8000f8e00ff */
[----:B------:R-:W-:Y:S01]  /*6350*/  IMAD R3, R3, 0xe0, R2 ;  /* 0x000000e003037824 */ /* 0x000fe200078e0202 */
[----:B---3--:R-:W-:Y:S05]  /*6360*/  MOV R0, UR4 ;  /* 0x0000000400007c02 */ /* 0x008fea0008000f00 */
[----:B------:R-:W-:Y:S05]  /*6370*/  IMAD R16, R0, 0x100000, R3 ;  /* 0x0010000000107824 */ /* 0x000fea00078e0203 */
[----:B------:R-:W-:Y:S04]  /*6380*/  SHF.R.U32.HI R0, RZ, 0x15, R16 ;  /* 0x00000015ff007819 */ /* 0x000fe80000011610 */
[----:B------:R-:W-:Y:S11]  /*6390*/  LOP3.LUT P0, RZ, R0, 0x3, R235, 0x48, !PT ;  /* 0x0000000300ff7812 */ /* 0x000ff600078048eb */
[----:B------:R-:W-:Y:S02]  /*63a0*/  @!UPT UIADD3 URZ, UPT, UPT, URZ, URZ, URZ ;  /* 0x000000fffffff290 */ /* 0x000fe4000fffe0ff */
[----:B------:R-:W-:Y:S05]  /*63b0*/  @!P0 BRA `(.L_x_97) ;  /* 0x0000000000408947 */ /* 0x000fea0003800000 */
[----:B------:R-:W2:Y:S01]  /*63c0*/  LDCU.64 UR8, c[0x4][0x70] ;  /* 0x01000e00ff0877ac */ /* 0x000ea20008000a00 */
[----:B------:R-:W-:Y:S01]  /*63d0*/  MOV R15, 0x0 ;  /* 0x00000000000f7802 */ /* 0x000fe20000000f00 */
[----:B------:R-:W-:Y:S02]  /*63e0*/  HFMA2 R12, -RZ, RZ, 0, 5.9604644775390625e-08 ;  /* 0x00000001ff0c7431 */ /* 0x000fe400000001ff */
[----:B------:R-:W-:Y:S02]  /*63f0*/  IMAD.MOV.U32 R8, RZ, RZ, 0x192 ;  /* 0x00000192ff087424 */ /* 0x000fe400078e00ff */
[----:B------:R-:W-:Y:S01]  /*6400*/  IMAD.MOV.U32 R13, RZ, RZ, RZ ;  /* 0x000000ffff0d7224 */ /* 0x000fe200078e00ff */
[----:B------:R-:W3:Y:S01]  /*6410*/  LDCU.64 UR6, c[0x4][0x78] ;  /* 0x01000f00ff0677ac */ /* 0x000ee20008000a00 */
[----:B------:R-:W4:Y:S01]  /*6420*/  LDC.64 R14, c[0x4][R15] ;  /* 0x010000000f0e7b82 */ /* 0x000f220000000a00 */
[----:B------:R-:W5:Y:S01]  /*6430*/  LDCU.64 UR4, c[0x4][0x10] ;  /* 0x01000200ff0477ac */ /* 0x000f620008000a00 */
[----:B--2---:R-:W-:Y:S01]  /*6440*/  MOV R5, UR9 ;  /* 0x0000000900057c02 */ /* 0x004fe20008000f00 */
[----:B------:R-:W-:Y:S01]  /*6450*/  IMAD.U32 R4, RZ, RZ, UR8 ;  /* 0x00000008ff047e24 */ /* 0x000fe2000f8e00ff */
[----:B---3--:R-:W-:Y:S01]  /*6460*/  MOV R7, UR7 ;  /* 0x0000000700077c02 */ /* 0x008fe20008000f00 */
[----:B------:R-:W-:Y:S01]  /*6470*/  IMAD.U32 R6, RZ, RZ, UR6 ;  /* 0x00000006ff067e24 */ /* 0x000fe2000f8e00ff */
[----:B-----5:R-:W-:Y:S01]  /*6480*/  MOV R11, UR5 ;  /* 0x00000005000b7c02 */ /* 0x020fe20008000f00 */
[----:B------:R-:W-:Y:S02]  /*6490*/  IMAD.U32 R10, RZ, RZ, UR4 ;  /* 0x00000004ff0a7e24 */ /* 0x000fe4000f8e00ff */
[----:B------:R-:W-:Y:S07]  /*64a0*/  LEPC R20, `(.L_x_97) ;  /* 0x000000001014794e */ /* 0x000fee0000000000 */
[----:B-1--4-:R-:W-:Y:S05]  /*64b0*/  CALL.ABS.NOINC R14 ;  /* 0x000000000e007343 */ /* 0x012fea0003c00000 */
.L_x_97:
[----:B------:R-:W-:Y:S05]  /*64c0*/  WARPSYNC.ALL ;  /* 0x0000000000007948 */ /* 0x000fea0003800000 */
[C---:B------:R-:W-:Y:S01]  /*64d0*/  R2UR UR4, R16.reuse ;  /* 0x00000000100472ca */ /* 0x040fe200000e0000 */
[----:B------:R-:W-:Y:S05]  /*64e0*/  VIADD R0, R16, 0x20 ;  /* 0x0000002010007836 */ /* 0x000fea0000000000 */
[----:B------:R-:W-:Y:S04]  /*64f0*/  SHF.R.U32.HI R0, RZ, 0x15, R0 ;  /* 0x00000015ff007819 */ /* 0x000fe80000011600 */
[----:B------:R-:W-:Y:S03]  /*6500*/  LOP3.LUT P0, RZ, R0, 0x3, R235, 0x48, !PT ;  /* 0x0000000300ff7812 */ /* 0x000fe600078048eb */
[----:B------:R-:W2:Y:S10]  /*6510*/  LDTM.16dp256bit.x4 R104, tmem[UR4] ;  /* 0x00000004006879ee */ /* 0x000eb40008120000 */
[----:B--2---:R-:W-:Y:S05]  /*6520*/  @!P0 BRA `(.L_x_98) ;  /* 0x0000000000408947 */ /* 0x004fea0003800000 */
        /* <DEDUP_REMOVED lines=16> */
.L_x_98:
[----:B------:R-:W-:Y:S05]  /*6630*/  WARPSYNC.ALL ;  /* 0x0000000000007948 */ /* 0x000fea0003800000 */
[C---:B------:R-:W-:Y:S01]  /*6640*/  R2UR UR4, R16.reuse ;  /* 0x00000000100472ca */ /* 0x040fe200000e0000 */
[----:B------:R-:W-:Y:S05]  /*6650*/  VIADD R0, R16, 0x40 ;  /* 0x0000004010007836 */ /* 0x000fea0000000000 */
[----:B------:R-:W-:Y:S04]  /*6660*/  SHF.R.U32.HI R0, RZ, 0x15, R0 ;  /* 0x00000015ff007819 */ /* 0x000fe80000011600 */
[----:B------:R-:W-:Y:S03]  /*6670*/  LOP3.LUT P0, RZ, R0, 0x3, R235, 0x48, !PT ;  /* 0x0000000300ff7812 */ /* 0x000fe600078048eb */
[----:B------:R-:W2:Y:S10]  /*6680*/  LDTM.16dp256bit.x4 R88, tmem[UR4+0x20] ;  /* 0x00002004005879ee */ /* 0x000eb40008120000 */
        /* <DEDUP_REMOVED lines=17> */
.L_x_99:
        /* <DEDUP_REMOVED lines=23> */
.L_x_100:
        /* <DEDUP_REMOVED lines=23> */
.L_x_101:
        /* <DEDUP_REMOVED lines=23> */
.L_x_102:
        /* <DEDUP_REMOVED lines=23> */
.L_x_103:
[----:B------:R-:W2:Y:S01]  /*6d60*/  S2R R238, SR_TID.X ;  /* 0x0000000000ee7919 */ /* 0x000ea20000002100 */
[----:B------:R-:W-:Y:S05]  /*6d70*/  WARPSYNC.ALL ;  /* 0x0000000000007948 */ /* 0x000fea0003800000 */
[----:B--2---:R-:W-:Y:S02]  /*6d80*/  LOP3.LUT P2, R0, R238, 0x60, RZ, 0xc0, !PT ;  /* 0x00000060ee007812 */ /* 0x004fe4000784c0ff */
[----:B------:R-:W-:Y:S01]  /*6d90*/  R2UR UR4, R16 ;  /* 0x00000000100472ca */ /* 0x000fe200000e0000 */
[----:B------:R-:W2:Y:S01]  /*6da0*/  S2UR UR14, SR_CgaCtaId ;  /* 0x00000000000e79c3 */ /* 0x000ea20000008800 */
[----:B------:R-:W-:Y:S01]  /*6db0*/  R2UR UR5, R17 ;  /* 0x00000000110572ca */ /* 0x000fe200000e0000 */
[----:B------:R-:W-:Y:S01]  /*6dc0*/  FMUL R3, R120, R105 ;  /* 0x0000006978037220 */ /* 0x000fe20000400000 */
[----:B------:R-:W-:Y:S01]  /*6dd0*/  ISETP.NE.AND P1, PT, R0, RZ, PT ;  /* 0x000000ff0000720c */ /* 0x000fe20003f25270 */
[----:B------:R-:W-:Y:S01]  /*6de0*/  FMUL R0, R120, R104 ;  /* 0x0000006878007220 */ /* 0x000fe20000400000 */
[----:B------:R-:W-:Y:S01]  /*6df0*/  SHF.L.U32 R122, R128, 0x10, RZ ;  /* 0x00000010807a7819 */ /* 0x000fe200000006ff */
[----:B------:R-:W-:Y:S01]  /*6e00*/  FMUL R20, R120, R106 ;  /* 0x0000006a78147220 */ /* 0x000fe20000400000 */
[----:B------:R-:W-:Y:S01]  /*6e10*/  LOP3.LUT R123, R128, 0xffff0000, RZ, 0xc0, !PT ;  /* 0xffff0000807b7812 */ /* 0x000fe200078ec0ff */
[----:B------:R-:W-:Y:S01]  /*6e20*/  FMUL R21, R120, R107 ;  /* 0x0000006b78157220 */ /* 0x000fe20000400000 */
[----:B------:R-:W-:Y:S01]  /*6e30*/  SHF.L.U32 R124, R129, 0x10, RZ ;  /* 0x00000010817c7819 */ /* 0x000fe200000006ff */
[----:B------:R-:W-:Y:S01]  /*6e40*/  FFMA R0, R121, R122, R0 ;  /* 0x0000007a79007223 */ /* 0x000fe20000000000 */
[----:B------:R-:W-:Y:S01]  /*6e50*/  LOP3.LUT R125, R129, 0xffff0000, RZ, 0xc0, !PT ;  /* 0xffff0000817d7812 */ /* 0x000fe200078ec0ff */
[----:B------:R-:W3:Y:S01]  /*6e60*/  LDTM.16dp256bit.x4 R4, tmem[UR4+0xc0] ;  /* 0x0000c004000479ee */ /* 0x000ee20008120000 */
[C---:B------:R-:W-:Y:S01]  /*6e70*/  SHF.L.U32 R126, R130.reuse, 0x10, RZ ;  /* 0x00000010827e7819 */ /* 0x040fe200000006ff */
[----:B------:R-:W-:Y:S01]  /*6e80*/  NOP ;  /* 0x0000000000007918 */ /* 0x000fe20000000000 */
[----:B------:R-:W-:Y:S01]  /*6e90*/  LOP3.LUT R127, R130, 0xffff0000, RZ, 0xc0, !PT ;  /* 0xffff0000827f7812 */ /* 0x000fe200078ec0ff */
[----:B------:R-:W-:Y:S01]  /*6ea0*/  FFMA R3, R121, R123, R3 ;  /* 0x0000007b79037223 */ /* 0x000fe20000000003 */
[----:B------:R-:W-:Y:S01]  /*6eb0*/  SHF.L.U32 R128, R131, 0x10, RZ ;  /* 0x0000001083807819 */ /* 0x000fe200000006ff */
[----:B------:R-:W-:Y:S01]  /*6ec0*/  FFMA R20, R121, R124, R20 ;  /* 0x0000007c79147223 */ /* 0x000fe20000000014 */
[----:B------:R-:W-:Y:S01]  /*6ed0*/  LOP3.LUT R129, R131, 0xffff0000, RZ, 0xc0, !PT ;  /* 0xffff000083817812 */ /* 0x000fe200078ec0ff */
[----:B------:R-:W-:Y:S01]  /*6ee0*/  FFMA R21, R121, R125, R21 ;  /* 0x0000007d79157223 */ /* 0x000fe20000000015 */
[C---:B-1----:R-:W-:Y:S01]  /*6ef0*/  SHF.L.U32 R130, R135.reuse, 0x10, RZ ;  /* 0x0000001087827819 */ /* 0x042fe200000006ff */
[C---:B------:R-:W-:Y:S01]  /*6f00*/  FMUL R22, R120.reuse, R108 ;  /* 0x0000006c78167220 */ /* 0x040fe20000400000 */
[----:B------:R-:W-:Y:S01]  /*6f10*/  LOP3.LUT R131, R135, 0xffff0000, RZ, 0xc0, !PT ;  /* 0xffff000087837812 */ /* 0x000fe200078ec0ff */
[----:B------:R-:W-:Y:S01]  /*6f20*/  FMUL R23, R120, R109 ;  /* 0x0000006d78177220 */ /* 0x000fe20000400000 */
[----:B------:R-:W-:Y:S01]  /*6f30*/  LOP3.LUT R135, R137, 0xffff0000, RZ, 0xc0, !PT ;  /* 0xffff000089877812 */ /* 0x000fe200078ec0ff */
[C---:B------:R-:W-:Y:S01]  /*6f40*/  FFMA R22, R121.reuse, R126, R22 ;  /* 0x0000007e79167223 */ /* 0x040fe20000000016 */
[C---:B------:R-:W-:Y:S01]  /*6f50*/  SHF.L.U32 R140, R144.reuse, 0x10, RZ ;  /* 0x00000010908c7819 */ /* 0x040fe200000006ff */
[----:B------:R-:W-:Y:S01]  /*6f60*/  FFMA R23, R121, R127, R23 ;  /* 0x0000007f79177223 */ /* 0x000fe20000000017 */
[----:B------:R-:W-:Y:S01]  /*6f70*/  LOP3.LUT R141, R144, 0xffff0000, RZ, 0xc0, !PT ;  /* 0xffff0000908d7812 */ /* 0x000fe200078ec0ff */
[C---:B------:R-:W-:Y:S01]  /*6f80*/  FMUL R104, R120.reuse, R110 ;  /* 0x0000006e78687220 */ /* 0x040fe20000400000 */
[----:B------:R-:W-:Y:S01]  /*6f90*/  SHF.L.U32 R142, R145, 0x10, RZ ;  /* 0x00000010918e7819 */ /* 0x000fe200000006ff */
[----:B------:R-:W-:Y:S01]  /*6fa0*/  FMUL R108, R120, R114 ;  /* 0x00000072786c7220 */ /* 0x000fe20000400000 */
[----:B------:R-:W-:Y:S01]  /*6fb0*/  SHF.L.U32 R114, R132, 0x10, RZ ;  /* 0x0000001084727819 */ /* 0x000fe200000006ff */
[----:B------:R-:W-:Y:S01]  /*6fc0*/  FFMA R104, R121, R128, R104 ;  /* 0x0000008079687223 */ /* 0x000fe20000000068 */
[----:B------:R-:W-:Y:S01]  /*6fd0*/  LOP3.LUT R143, R145, 0xffff0000, RZ, 0xc0, !PT ;  /* 0xffff0000918f7812 */ /* 0x000fe200078ec0ff */
[----:B------:R-:W-:Y:S01]  /*6fe0*/  FMUL R105, R120, R111 ;  /* 0x0000006f78697220 */ /* 0x000fe20000400000 */
[----:B------:R-:W-:Y:S01]  /*6ff0*/  SHF.L.U32 R144, R146, 0x10, RZ ;  /* 0x0000001092907819 */ /* 0x000fe200000006ff */
[----:B------:R-:W-:Y:S01]  /*7000*/  FMUL R109, R120, R115 ;  /* 0x00000073786d7220 */ /* 0x000fe20000400000 */
[----:B------:R-:W-:Y:S01]  /*7010*/  LOP3.LUT R115, R132, 0xffff0000, RZ, 0xc0, !PT ;  /* 0xffff000084737812 */ /* 0x000fe200078ec0ff */
[----:B------:R-:W-:Y:S01]  /*7020*/  FFMA R105, R121, R129, R105 ;  /* 0x0000008179697223 */ /* 0x000fe20000000069 */
[----:B------:R-:W-:Y:S01]  /*7030*/  SHF.L.U32 R132, R136, 0x10, RZ ;  /* 0x0000001088847819 */ /* 0x000fe200000006ff */
[----:B------:R-:W-:Y:S01]  /*7040*/  FMUL R106, R120, R112 ;  /* 0x00000070786a7220 */ /* 0x000fe20000400000 */
[----:B------:R-:W-:Y:S01]  /*7050*/  LOP3.LUT R145, R146, 0xffff0000, RZ, 0xc0, !PT ;  /* 0xffff000092917812 */ /* 0x000fe200078ec0ff */
[C---:B------:R-:W-:Y:S01]  /*7060*/  FMUL R110, R120.reuse, R116 ;  /* 0x00000074786e7220 */ /* 0x040fe20000400000 */
[----:B------:R-:W-:Y:S01]  /*7070*/  SHF.L.U32 R116, R133, 0x10, RZ ;  /* 0x0000001085747819 */ /* 0x000fe200000006ff */
[----:B------:R-:W-:Y:S01]  /*7080*/  FFMA R106, R121, R114, R106 ;  /* 0x00000072796a7223 */ /* 0x000fe2000000006a */
[C---:B------:R-:W-:Y:S01]  /*7090*/  SHF.L.U32 R146, R147.reuse, 0x10, RZ ;  /* 0x0000001093927819 */ /* 0x040fe200000006ff */
[C---:B------:R-:W-:Y:S01]  /*70a0*/  FMUL R107, R120.reuse, R113 ;  /* 0x00000071786b7220 */ /* 0x040fe20000400000 */
[----:B------:R-:W-:Y:S01]  /*70b0*/  LOP3.LUT R147, R147, 0xffff0000, RZ, 0xc0, !PT ;  /* 0xffff000093937812 */ /* 0x000fe200078ec0ff */
[----:B------:R-:W-:Y:S01]  /*70c0*/  FMUL R111, R120, R117 ;  /* 0x00000075786f7220 */ /* 0x000fe20000400000 */
[----:B------:R-:W-:Y:S01]  /*70d0*/  LOP3.LUT R117, R133, 0xffff0000, RZ, 0xc0, !PT ;  /* 0xffff000085757812 */ /* 0x000fe200078ec0ff */
[C---:B------:R-:W-:Y:S01]  /*70e0*/  FFMA R107, R121.reuse, R115, R107 ;  /* 0x00000073796b7223 */ /* 0x040fe2000000006b */
[----:B------:R-:W-:Y:S01]  /*70f0*/  LOP3.LUT R133, R136, 0xffff0000, RZ, 0xc0, !PT ;  /* 0xffff000088857812 */ /* 0x000fe200078ec0ff */
[C---:B------:R-:W-:Y:S01]  /*7100*/  FFMA R108, R121.reuse, R116, R108 ;  /* 0x00000074796c7223 */ /* 0x040fe2000000006c */
[----:B------:R-:W-:Y:S01]  /*7110*/  SHF.L.U32 R136, R138, 0x10, RZ ;  /* 0x000000108a887819 */ /* 0x000fe200000006ff */
[----:B------:R-:W-:Y:S01]  /*7120*/  FFMA R109, R121, R117, R109 ;  /* 0x00000075796d7223 */ /* 0x000fe2000000006d */
[----:B------:R-:W-:Y:S01]  /*7130*/  SHF.L.U32 R148, R152, 0x10, RZ ;  /* 0x0000001098947819 */ /* 0x000fe200000006ff */
[----:B------:R-:W-:Y:S01]  /*7140*/  FMUL R112, R120, R118 ;  /* 0x0000007678707220 */ /* 0x000fe20000400000 */
[----:B------:R-:W-:Y:S01]  /*7150*/  SHF.L.U32 R118, R134, 0x10, RZ ;  /* 0x0000001086767819 */ /* 0x000fe200000006ff */
[----:B------:R-:W-:Y:S01]  /*7160*/  FMUL R113, R120, R119 ;  /* 0x0000007778717220 */ /* 0x000fe20000400000 */
[----:B------:R-:W-:Y:S01]  /*7170*/  LOP3.LUT R119, R134, 0xffff0000, RZ, 0xc0, !PT ;  /* 0xffff000086777812 */ /* 0x000fe200078ec0ff */
[----:B------:R-:W-:Y:S01]  /*7180*/  FMUL R88, R120, R88 ;  /* 0x0000005878587220 */ /* 0x000fe20000400000 */
[----:B------:R-:W-:Y:S01]  /*7190*/  SHF.L.U32 R134, R137, 0x10, RZ ;  /* 0x0000001089867819 */ /* 0x000fe200000006ff */
[C---:B------:R-:W-:Y:S01]  /*71a0*/  FFMA R110, R121.reuse, R118, R110 ;  /* 0x00000076796e7223 */ /* 0x040fe2000000006e */
[----:B------:R-:W-:Y:S01]  /*71b0*/  LOP3.LUT R137, R138, 0xffff0000, RZ, 0xc0, !PT ;  /* 0xffff00008a897812 */ /* 0x000fe200078ec0ff */
[----:B------:R-:W-:Y:S01]  /*71c0*/  FFMA R111, R121, R119, R111 ;  /* 0x00000077796f7223 */ /* 0x000fe2000000006f */
[----:B------:R-:W-:Y:S01]  /*71d0*/  SHF.L.U32 R138, R139, 0x10, RZ ;  /* 0x000000108b8a7819 */ /* 0x000fe200000006ff */
[----:B------:R-:W-:Y:S01]  /*71e0*/  FFMA R112, R121, R130, R112 ;  /* 0x0000008279707223 */ /* 0x000fe20000000070 */
[----:B------:R-:W-:Y:S01]  /*71f0*/  LOP3.LUT R139, R139, 0xffff0000, RZ, 0xc0, !PT ;  /* 0xffff00008b8b7812 */ /* 0x000fe200078ec0ff */
[C---:B------:R-:W-:Y:S01]  /*7200*/  FFMA R113, R121.reuse, R131, R113 ;  /* 0x0000008379717223 */ /* 0x040fe20000000071 */
[----:B------:R-:W-:Y:S01]  /*7210*/  LOP3.LUT R149, R152, 0xffff0000, RZ, 0xc0, !PT ;  /* 0xffff000098957812 */ /* 0x000fe200078ec0ff */
[----:B------:R-:W-:Y:S01]  /*7220*/  FFMA R88, R121, R132, R88 ;  /* 0x0000008479587223 */ /* 0x000fe20000000058 */
[C---:B------:R-:W-:Y:S01]  /*7230*/  SHF.L.U32 R150, R153.reuse, 0x10, RZ ;  /* 0x0000001099967819 */ /* 0x040fe200000006ff */
[C---:B------:R-:W-:Y:S01]  /*7240*/  FMUL R89, R120.reuse, R89 ;  /* 0x0000005978597220 */ /* 0x040fe20000400000 */
[----:B------:R-:W-:Y:S01]  /*7250*/  LOP3.LUT R151, R153, 0xffff0000, RZ, 0xc0, !PT ;  /* 0xffff000099977812 */ /* 0x000fe200078ec0ff */
[----:B------:R-:W-:Y:S01]  /*7260*/  FMUL R90, R120, R90 ;  /* 0x0000005a785a7220 */ /* 0x000fe20000400000 */
[C---:B------:R-:W-:Y:S01]  /*7270*/  SHF.L.U32 R152, R154.reuse, 0x10, RZ ;  /* 0x000000109a987819 */ /* 0x040fe200000006ff */
[C---:B------:R-:W-:Y:S01]  /*7280*/  FFMA R89, R121.reuse, R133, R89 ;  /* 0x0000008579597223 */ /* 0x040fe20000000059 */
[----:B------:R-:W-:Y:S01]  /*7290*/  LOP3.LUT R153, R154, 0xffff0000, RZ, 0xc0, !PT ;  /* 0xffff00009a997812 */ /* 0x000fe200078ec0ff */
[----:B------:R-:W-:Y:S01]  /*72a0*/  FFMA R90, R121, R134, R90 ;  /* 0x00000086795a7223 */ /* 0x000fe2000000005a */
[----:B------:R-:W-:Y:S01]  /*72b0*/  SHF.L.U32 R154, R155, 0x10, RZ ;  /* 0x000000109b9a7819 */ /* 0x000fe200000006ff */
[----:B------:R-:W-:Y:S01]  /*72c0*/  FMUL R91, R120, R91 ;  /* 0x0000005b785b7220 */ /* 0x000fe20000400000 */
[----:B------:R-:W-:Y:S01]  /*72d0*/  SHF.L.U32 R239, R238, 0x5, RZ ;  /* 0x00000005eeef7819 */ /* 0x000fe200000006ff */
[----:B------:R-:W-:Y:S01]  /*72e0*/  FMUL R92, R120, R92 ;  /* 0x0000005c785c7220 */ /* 0x000fe20000400000 */
[----:B------:R-:W-:Y:S01]  /*72f0*/  SHF.L.U32 R242, R238, 0x4, RZ ;  /* 0x00000004eef27819 */ /* 0x000fe200000006ff */
[----:B------:R-:W-:Y:S01]  /*7300*/  FFMA R91, R121, R135, R91 ;  /* 0x00000087795b7223 */ /* 0x000fe2000000005b */
[----:B------:R-:W-:Y:S01]  /*7310*/  LOP3.LUT R155, R155, 0xffff0000, RZ, 0xc0, !PT ;  /* 0xffff00009b9b7812 */ /* 0x000fe200078ec0ff */
[----:B------:R-:W-:Y:S01]  /*7320*/  FFMA R92, R121, R136, R92 ;  /* 0x00000088795c7223 */ /* 0x000fe2000000005c */
[----:B------:R-:W-:Y:S01]  /*7330*/  SHF.L.U32 R156, R160, 0x10, RZ ;  /* 0x00000010a09c7819 */ /* 0x000fe200000006ff */
[----:B------:R-:W-:Y:S01]  /*7340*/  FMUL R93, R120, R93 ;  /* 0x0000005d785d7220 */ /* 0x000fe20000400000 */
[----:B------:R-:W-:Y:S01]  /*7350*/  LOP3.LUT R157, R160, 0xffff0000, RZ, 0xc0, !PT ;  /* 0xffff0000a09d7812 */ /* 0x000fe200078ec0ff */
[----:B------:R-:W-:Y:S01]  /*7360*/  FMUL R94, R120, R94 ;  /* 0x0000005e785e7220 */ /* 0x000fe20000400000 */
[----:B------:R-:W-:Y:S01]  /*7370*/  SHF.L.U32 R158, R161, 0x10, RZ ;  /* 0x00000010a19e7819 */ /* 0x000fe200000006ff */
[C---:B------:R-:W-:Y:S01]  /*7380*/  FFMA R93, R121.reuse, R137, R93 ;  /* 0x00000089795d7223 */ /* 0x040fe2000000005d */
[----:B------:R-:W-:Y:S01]  /*7390*/  SHF.L.U32 R240, R238, 0x2, RZ ;  /* 0x00000002eef07819 */ /* 0x000fe200000006ff */
[----:B------:R-:W-:Y:S01]  /*73a0*/  FFMA R94, R121, R138, R94 ;  /* 0x0000008a795e7223 */ /* 0x000fe2000000005e */
[----:B------:R-:W-:Y:S01]  /*73b0*/  LOP3.LUT R241, R239, 0xc0, RZ, 0xc0, !PT ;  /* 0x000000c0eff17812 */ /* 0x000fe200078ec0ff */
[----:B------:R-:W-:Y:S01]  /*73c0*/  FMUL R95, R120, R95 ;  /* 0x0000005f785f7220 */ /* 0x000fe20000400000 */
[----:B------:R-:W-:Y:S01]  /*73d0*/  LOP3.LUT R242, R242, 0x600, RZ, 0xc0, !PT ;  /* 0x00000600f2f27812 */ /* 0x000fe200078ec0ff */
[----:B------:R-:W-:Y:S01]  /*73e0*/  FMUL R96, R120, R96 ;  /* 0x0000006078607220 */ /* 0x000fe20000400000 */
[----:B------:R-:W-:Y:S01]  /*73f0*/  LOP3.LUT R159, R161, 0xffff0000, RZ, 0xc0, !PT ;  /* 0xffff0000a19f7812 */ /* 0x000fe200078ec0ff */
[C---:B------:R-:W-:Y:S01]  /*7400*/  FFMA R95, R121.reuse, R139, R95 ;  /* 0x0000008b795f7223 */ /* 0x040fe2000000005f */
[C---:B------:R-:W-:Y:S01]  /*7410*/  SHF.L.U32 R160, R162.reuse, 0x10, RZ ;  /* 0x00000010a2a07819 */ /* 0x040fe200000006ff */
[----:B------:R-:W-:Y:S01]  /*7420*/  FFMA R96, R121, R140, R96 ;  /* 0x0000008c79607223 */ /* 0x000fe20000000060 */
[----:B------:R-:W-:Y:S01]  /*7430*/  LOP3.LUT R161, R162, 0xffff0000, RZ, 0xc0, !PT ;  /* 0xffff0000a2a17812 */ /* 0x000fe200078ec0ff */
[----:B------:R-:W-:Y:S01]  /*7440*/  FMUL R97, R120, R97 ;  /* 0x0000006178617220 */ /* 0x000fe20000400000 */
[----:B------:R-:W-:Y:S01]  /*7450*/  LOP3.LUT P0, RZ, R238, 0x4, RZ, 0xc0, !PT ;  /* 0x00000004eeff7812 */ /* 0x000fe2000780c0ff */
[----:B------:R-:W-:Y:S01]  /*7460*/  FMUL R98, R120, R98 ;  /* 0x0000006278627220 */ /* 0x000fe20000400000 */
[----:B------:R-:W-:Y:S01]  /*7470*/  SHF.L.U32 R162, R163, 0x10, RZ ;  /* 0x00000010a3a27819 */ /* 0x000fe200000006ff */
[----:B------:R-:W-:Y:S01]  /*7480*/  FFMA R97, R121, R141, R97 ;  /* 0x0000008d79617223 */ /* 0x000fe20000000061 */
[----:B------:R-:W-:Y:S01]  /*7490*/  LOP3.LUT R122, R241, 0x18, R240, 0xf8, !PT ;  /* 0x00000018f17a7812 */ /* 0x000fe200078ef8f0 */
[----:B------:R-:W-:Y:S01]  /*74a0*/  FFMA R98, R121, R142, R98 ;  /* 0x0000008e79627223 */ /* 0x000fe20000000062 */
[----:B------:R-:W-:Y:S01]  /*74b0*/  LOP3.LUT R242, R242, 0x20, R239, 0xf8, !PT ;  /* 0x00000020f2f27812 */ /* 0x000fe200078ef8ef */
[C---:B------:R-:W-:Y:S01]  /*74c0*/  FMUL R99, R120.reuse, R99 ;  /* 0x0000006378637220 */ /* 0x040fe20000400000 */
[----:B------:R-:W-:Y:S01]  /*74d0*/  SHF.R.U32.HI R238, RZ, 0x1, R238 ;  /* 0x00000001ffee7819 */ /* 0x000fe200000116ee */
        /* <DEDUP_REMOVED lines=9> */
[----:B------:R-:W-:Y:S01]  /*7570*/  LOP3.LUT R123, R242, 0x100, R239, 0xf8, !PT ;  /* 0x00000100f27b7812 */ /* 0x000fe200078ef8ef */
[C---:B------:R-:W-:Y:S01]  /*7580*/  FFMA R101, R121.reuse, R145, R101 ;  /* 0x0000009179657223 */ /* 0x040fe20000000065 */
[----:B------:R-:W-:Y:S01]  /*7590*/  LOP3.LUT R122, R122, 0x8, R238, 0x78, !PT ;  /* 0x000000087a7a7812 */ /* 0x000fe200078e78ee */
        /* <DEDUP_REMOVED lines=8> */
[----:B------:R-:W-:Y:S01]  /*7620*/  FFMA R72, R121, R148, R72 ;  /* 0x0000009479487223 */ /* 0x000fe20000000048 */
[----:B------:R-:W-:Y:S01]  /*7630*/  LOP3.LUT R123, R123, R122, RZ, 0xfc, !PT ;  /* 0x0000007a7b7b7212 */ /* 0x000fe200078efcff */
[C---:B------:R-:W-:Y:S01]  /*7640*/  FMUL R73, R120.reuse, R73 ;  /* 0x0000004978497220 */ /* 0x040fe20000400000 */
[----:B------:R-:W-:Y:S01]  /*7650*/  LOP3.LUT R171, R171, 0xffff0000, RZ, 0xc0, !PT ;  /* 0xffff0000abab7812 */ /* 0x000fe200078ec0ff */
[----:B------:R-:W-:Y:S01]  /*7660*/  FMUL R74, R120, R74 ;  /* 0x0000004a784a7220 */ /* 0x000fe20000400000 */
[----:B------:R-:W-:Y:S01]  /*7670*/  MOV R122, UR45 ;  /* 0x0000002d007a7c02 */ /* 0x000fe20008000f00 */
[C---:B------:R-:W-:Y:S01]  /*7680*/  FFMA R73, R121.reuse, R149, R73 ;  /* 0x0000009579497223 */ /* 0x040fe20000000049 */
[C---:B------:R-:W-:Y:S01]  /*7690*/  SHF.L.U32 R172, R176.reuse, 0x10, RZ ;  /* 0x00000010b0ac7819 */ /* 0x040fe200000006ff */
[----:B------:R-:W-:Y:S01]  /*76a0*/  FFMA R74, R121, R150, R74 ;  /* 0x00000096794a7223 */ /* 0x000fe2000000004a */
[----:B------:R-:W-:Y:S01]  /*76b0*/  LOP3.LUT R173, R176, 0xffff0000, RZ, 0xc0, !PT ;  /* 0xffff0000b0ad7812 */ /* 0x000fe200078ec0ff */
[----:B------:R-:W-:Y:S01]  /*76c0*/  IMAD R123, R122, 0x3800, R123 ;  /* 0x000038007a7b7824 */ /* 0x000fe200078e027b */
        /* <DEDUP_REMOVED lines=13> */
[----:B------:R-:W-:Y:S01]  /*77a0*/  FFMA R77, R121, R153, R77 ;  /* 0x00000099794d7223 */ /* 0x000fe2000000004d */
[----:B------:R-:W-:Y:S01]  /*77b0*/  F2FP.BF16.F32.PACK_AB R124, R3, R0 ;  /* 0x00000000037c723e */ /* 0x000fe200000010ff */
[----:B------:R-:W-:Y:S01]  /*77c0*/  FFMA R78, R121, R154, R78 ;  /* 0x0000009a794e7223 */ /* 0x000fe2000000004e */
[----:B------:R-:W-:Y:S01]  /*77d0*/  LOP3.LUT R181, R184, 0xffff0000, RZ, 0xc0, !PT ;  /* 0xffff0000b8b57812 */ /* 0x000fe200078ec0ff */
[C---:B------:R-:W-:Y:S01]  /*77e0*/  FMUL R79, R120.reuse, R79 ;  /* 0x0000004f784f7220 */ /* 0x040fe20000400000 */
[C---:B------:R-:W-:Y:S01]  /*77f0*/  SHF.L.U32 R182, R185.reuse, 0x10, RZ ;  /* 0x00000010b9b67819 */ /* 0x040fe200000006ff */
[----:B------:R-:W-:Y:S01]  /*7800*/  FMUL R80, R120, R80 ;  /* 0x0000005078507220 */ /* 0x000fe20000400000 */
[----:B------:R-:W-:Y:S01]  /*7810*/  LOP3.LUT R183, R185, 0xffff0000, RZ, 0xc0, !PT ;  /* 0xffff0000b9b77812 */ /* 0x000fe200078ec0ff */
[C---:B------:R-:W-:Y:S01]  /*7820*/  FFMA R79, R121.reuse, R155, R79 ;  /* 0x0000009b794f7223 */ /* 0x040fe2000000004f */
[C---:B------:R-:W-:Y:S01]  /*7830*/  SHF.L.U32 R184, R186.reuse, 0x10, RZ ;  /* 0x00000010bab87819 */ /* 0x040fe200000006ff */
[----:B------:R-:W-:Y:S01]  /*7840*/  FFMA R80, R121, R156, R80 ;  /* 0x0000009c79507223 */ /* 0x000fe20000000050 */
[----:B------:R-:W-:Y:S01]  /*7850*/  LOP3.LUT R185, R186, 0xffff0000, RZ, 0xc0, !PT ;  /* 0xffff0000bab97812 */ /* 0x000fe200078ec0ff */
[C---:B------:R-:W-:Y:S01]  /*7860*/  FMUL R81, R120.reuse, R81 ;  /* 0x0000005178517220 */ /* 0x040fe20000400000 */
[----:B------:R-:W-:Y:S01]  /*7870*/  F2FP.BF16.F32.PACK_AB R125, R21, R20 ;  /* 0x00000014157d723e */ /* 0x000fe200000010ff */
[C---:B------:R-:W-:Y:S01]  /*7880*/  FMUL R82, R120.reuse, R82 ;  /* 0x0000005278527220 */ /* 0x040fe20000400000 */
[----:B------:R-:W-:Y:S01]  /*7890*/  F2FP.BF16.F32.PACK_AB R126, R23, R22 ;  /* 0x00000016177e723e */ /* 0x000fe200000010ff */
[----:B------:R-:W-:Y:S01]  /*78a0*/  FFMA R81, R121, R157, R81 ;  /* 0x0000009d79517223 */ /* 0x000fe20000000051 */
[----:B------:R-:W-:Y:S01]  /*78b0*/  F2FP.BF16.F32.PACK_AB R127, R105, R104 ;  /* 0x00000068697f723e */ /* 0x000fe200000010ff */
        /* <DEDUP_REMOVED lines=9> */
[----:B------:R-:W-:Y:S01]  /*7950*/  F2FP.BF16.F32.PACK_AB R20, R107, R106 ;  /* 0x0000006a6b14723e */ /* 0x000fe200000010ff */
        /* <DEDUP_REMOVED lines=11> */
[----:B------:R-:W-:Y:S01]  /*7a10*/  F2FP.BF16.F32.PACK_AB R88, R89, R88 ;  /* 0x000000585958723e */ /* 0x000fe200000010ff */
[C---:B------:R-:W-:Y:S01]  /*7a20*/  FFMA R87, R121.reuse, R163, R87 ;  /* 0x000000a379577223 */ /* 0x040fe20000000057 */
[----:B------:R-:W-:Y:S01]  /*7a30*/  SHF.L.U32 R192, R194, 0x10, RZ ;  /* 0x00000010c2c07819 */ /* 0x000fe200000006ff */
[----:B------:R-:W-:Y:S01]  /*7a40*/  FFMA R56, R121, R164, R56 ;  /* 0x000000a479387223 */ /* 0x000fe20000000038 */
[----:B------:R-:W-:Y:S01]  /*7a50*/  F2FP.BF16.F32.PACK_AB R89, R91, R90 ;  /* 0x0000005a5b59723e */ /* 0x000fe200000010ff */
[----:B------:R-:W-:Y:S01]  /*7a60*/  FMUL R57, R120, R57 ;  /* 0x0000003978397220 */ /* 0x000fe20000400000 */
[----:B------:R-:W-:Y:S01]  /*7a70*/  LOP3.LUT R193, R194, 0xffff0000, RZ, 0xc0, !PT ;  /* 0xffff0000c2c17812 */ /* 0x000fe200078ec0ff */
        /* <DEDUP_REMOVED lines=27> */
[C---:B------:R-:W-:Y:S01]  /*7c30*/  SHF.L.U32 R200, R202.reuse, 0x10, RZ ;  /* 0x00000010cac87819 */ /* 0x040fe200000006ff */
[----:B------:R-:W-:Y:S01]  /*7c40*/  FFMA R64, R121, R172, R64 ;  /* 0x000000ac79407223 */ /* 0x000fe20000000040 */
[----:B------:R-:W-:Y:S01]  /*7c50*/  F2FP.BF16.F32.PACK_AB R73, R75, R74 ;  /* 0x0000004a4b49723e */ /* 0x000fe200000010ff */
[----:B------:R-:W-:Y:S01]  /*7c60*/  UMOV UR7, 0x400 ;  /* 0x0000040000077882 */ /* 0x000fe20000000000 */
[----:B------:R-:W-:Y:S01]  /*7c70*/  LOP3.LUT R201, R202, 0xffff0000, RZ, 0xc0, !PT ;  /* 0xffff0000cac97812 */ /* 0x000fe200078ec0ff */
[----:B--2---:R-:W-:Y:S01]  /*7c80*/  ULEA UR7, UR14, UR7, 0x18 ;  /* 0x000000070e077291 */ /* 0x004fe2000f8ec0ff */
[----:B------:R-:W-:Y:S01]  /*7c90*/  F2FP.BF16.F32.PACK_AB R74, R77, R76 ;  /* 0x0000004c4d4a723e */ /* 0x000fe200000010ff */
[C---:B------:R-:W-:Y:S01]  /*7ca0*/  FMUL R65, R120.reuse, R65 ;  /* 0x0000004178417220 */ /* 0x040fe20000400000 */
[----:B------:R-:W-:Y:S01]  /*7cb0*/  F2FP.BF16.F32.PACK_AB R75, R79, R78 ;  /* 0x0000004e4f4b723e */ /* 0x000fe200000010ff */
[C---:B------:R-:W-:Y:S01]  /*7cc0*/  FMUL R66, R120.reuse, R66 ;  /* 0x0000004278427220 */ /* 0x040fe20000400000 */
[----:B------:R-:W-:Y:S01]  /*7cd0*/  SHF.L.U32 R202, R203, 0x10, RZ ;  /* 0x00000010cbca7819 */ /* 0x000fe200000006ff */
[----:B------:R-:W-:Y:S01]  /*7ce0*/  FFMA R65, R121, R173, R65 ;  /* 0x000000ad79417223 */ /* 0x000fe20000000041 */
[----:B------:R-:W-:Y:S01]  /*7cf0*/  LEA R0, R123, UR7, 0x1 ;  /* 0x000000077b007c11 */ /* 0x000fe2000f8e08ff */
[----:B------:R-:W-:Y:S01]  /*7d00*/  FFMA R66, R121, R174, R66 ;  /* 0x000000ae79427223 */ /* 0x000fe20000000042 */
[----:B------:R-:W-:Y:S01]  /*7d10*/  LOP3.LUT R203, R203, 0xffff0000, RZ, 0xc0, !PT ;  /* 0xffff0000cbcb7812 */ /* 0x000fe200078ec0ff */
[----:B------:R-:W-:Y:S01]  /*7d20*/  FMUL R67, R120, R67 ;  /* 0x0000004378437220 */ /* 0x000fe20000400000 */
[----:B------:R-:W-:Y:S01]  /*7d30*/  IADD3 R122, PT, PT, R0, 0x200, RZ ;  /* 0x00000200007a7810 */ /* 0x000fe20007ffe0ff */
[----:B------:R-:W-:Y:S01]  /*7d40*/  FMUL R68, R120, R68 ;  /* 0x0000004478447220 */ /* 0x000fe20000400000 */
[----:B------:R-:W-:Y:S01]  /*7d50*/  IADD3 R3, PT, PT, R0, 0x220, RZ ;  /* 0x0000022000037810 */ /* 0x000fe20007ffe0ff */
[----:B------:R-:W-:Y:S01]  /*7d60*/  UMOV UR4, 0x400 ;  /* 0x0000040000047882 */ /* 0x000fe20000000000 */
[----:B------:R-:W-:Y:S01]  /*7d70*/  @P0 IADD3 R3, PT, PT, R122, -0x20, RZ ;  /* 0xffffffe07a030810 */ /* 0x000fe20007ffe0ff */
[----:B------:R-:W-:Y:S01]  /*7d80*/  ULEA UR4, UR14, UR4, 0x18 ;  /* 0x000000040e047291 */ /* 0x000fe2000f8ec0ff */
[----:B------:R-:W-:Y:S01]  /*7d90*/  F2FP.BF16.F32.PACK_AB R80, R81, R80 ;  /* 0x000000505150723e */ /* 0x000fe200000010ff */
[----:B------:R-:W-:Y:S01]  /*7da0*/  FFMA R67, R121, R175, R67 ;  /* 0x000000af79437223 */ /* 0x000fe20000000043 */
[----:B------:R-:W-:Y:S01]  /*7db0*/  SHF.L.U32 R204, R208, 0x10, RZ ;  /* 0x00000010d0cc7819 */ /* 0x000fe200000006ff */
[----:B------:R-:W-:Y:S01]  /*7dc0*/  UIADD3 UR4, UPT, UPT, UR4, 0x100, UR5 ;  /* 0x0000010004047890 */ /* 0x000fe2000fffe005 */
[----:B------:R-:W-:Y:S01]  /*7dd0*/  F2FP.BF16.F32.PACK_AB R81, R83, R82 ;  /* 0x000000525351723e */ /* 0x000fe200000010ff */
[----:B------:R-:W-:Y:S01]  /*7de0*/  FMUL R69, R120, R69 ;  /* 0x0000004578457220 */ /* 0x000fe20000400000 */
[----:B------:R-:W-:Y:S01]  /*7df0*/  LOP3.LUT R205, R208, 0xffff0000, RZ, 0xc0, !PT ;  /* 0xffff0000d0cd7812 */ /* 0x000fe200078ec0ff */
[C---:B------:R-:W-:Y:S01]  /*7e00*/  FMUL R70, R120.reuse, R70 ;  /* 0x0000004678467220 */ /* 0x040fe20000400000 */
[----:B------:R-:W-:Y:S01]  /*7e10*/  F2FP.BF16.F32.PACK_AB R82, R85, R84 ;  /* 0x000000545552723e */ /* 0x000fe200000010ff */
[C---:B------:R-:W-:Y:S01]  /*7e20*/  FMUL R71, R120.reuse, R71 ;  /* 0x0000004778477220 */ /* 0x040fe20000400000 */
[----:B------:R-:W-:Y:S01]  /*7e30*/  F2FP.BF16.F32.PACK_AB R83, R87, R86 ;  /* 0x000000565753723e */ /* 0x000fe200000010ff */
[----:B------:R-:W-:Y:S01]  /*7e40*/  UPRMT UR4, UR14, 0x654, UR4 ;  /* 0x000006540e047896 */ /* 0x000fe20008000004 */
[----:B------:R-:W-:Y:S01]  /*7e50*/  SHF.L.U32 R206, R209, 0x10, RZ ;  /* 0x00000010d1ce7819 */ /* 0x000fe200000006ff */
[----:B------:R-:W-:Y:S01]  /*7e60*/  FFMA R68, R121, R176, R68 ;  /* 0x000000b079447223 */ /* 0x000fe20000000044 */
[----:B------:R-:W-:Y:S01]  /*7e70*/  LOP3.LUT R207, R209, 0xffff0000, RZ, 0xc0, !PT ;  /* 0xffff0000d1cf7812 */ /* 0x000fe200078ec0ff */
[----:B------:R-:W-:Y:S01]  /*7e80*/  FMUL R40, R120, R40 ;  /* 0x0000002878287220 */ /* 0x000fe20000400000 */
[----:B------:R-:W-:Y:S01]  /*7e90*/  F2FP.BF16.F32.PACK_AB R56, R57, R56 ;  /* 0x000000383938723e */ /* 0x000fe200000010ff */
[----:B------:R-:W-:Y:S01]  /*7ea0*/  FFMA R69, R121, R177, R69 ;  /* 0x000000b179457223 */ /* 0x000fe20000000045 */
[----:B------:R-:W-:Y:S01]  /*7eb0*/  SHF.L.U32 R208, R210, 0x10, RZ ;  /* 0x00000010d2d07819 */ /* 0x000fe200000006ff */
[----:B------:R-:W-:Y:S01]  /*7ec0*/  FMUL R41, R120, R41 ;  /* 0x0000002978297220 */ /* 0x000fe20000400000 */
[----:B------:R-:W-:Y:S01]  /*7ed0*/  F2FP.BF16.F32.PACK_AB R57, R59, R58 ;  /* 0x0000003a3b39723e */ /* 0x000fe200000010ff */
[----:B------:R-:W-:Y:S01]  /*7ee0*/  FFMA R70, R121, R178, R70 ;  /* 0x000000b279467223 */ /* 0x000fe20000000046 */
[----:B------:R-:W-:Y:S01]  /*7ef0*/  LOP3.LUT R209, R210, 0xffff0000, RZ, 0xc0, !PT ;  /* 0xffff0000d2d17812 */ /* 0x000fe200078ec0ff */
[C---:B------:R-:W-:Y:S01]  /*7f00*/  FMUL R42, R120.reuse, R42 ;  /* 0x0000002a782a7220 */ /* 0x040fe20000400000 */
[----:B------:R-:W-:Y:S01]  /*7f10*/  F2FP.BF16.F32.PACK_AB R58, R61, R60 ;  /* 0x0000003c3d3a723e */ /* 0x000fe200000010ff */
[----:B---3--:R-:W-:Y:S01]  /*7f20*/  SYNCS.ARRIVE.TRANS64.RED.A1T0 RZ, [UR4], RZ ;  /* 0x000000ffffff79a7 */ /* 0x008fe20008100404 */
[----:B------:R1:W-:Y:S01]  /*7f30*/  STSM.16.M88.4 [R0+0x200], R124 ;  /* 0x0002007c00007844 */ /* 0x0003e20000000200 */
[----:B------:R-:W-:Y:S01]  /*7f40*/  F2FP.BF16.F32.PACK_AB R59, R63, R62 ;  /* 0x0000003e3f3b723e */ /* 0x000fe200000010ff */
[----:B------:R-:W-:Y:S01]  /*7f50*/  FFMA R71, R121, R179, R71 ;  /* 0x000000b379477223 */ /* 0x000fe20000000047 */
[----:B------:R-:W-:Y:S05]  /*7f60*/  F2FP.BF16.F32.PACK_AB R64, R65, R64 ;  /* 0x000000404140723e */ /* 0x000fea00000010ff */
[----:B------:R1:W-:Y:S01]  /*7f70*/  STSM.16.M88.4 [R3], R20 ;  /* 0x0000001403007844 */ /* 0x0003e20000000200 */
[----:B------:R-:W-:Y:S01]  /*7f80*/  F2FP.BF16.F32.PACK_AB R65, R67, R66 ;  /* 0x000000424341723e */ /* 0x000fe200000010ff */
[----:B------:R-:W-:Y:S01]  /*7f90*/  FFMA R40, R121, R180, R40 ;  /* 0x000000b479287223 */ /* 0x000fe20000000028 */
[----:B------:R-:W-:Y:S05]  /*7fa0*/  F2FP.BF16.F32.PACK_AB R66, R69, R68 ;  /* 0x000000444542723e */ /* 0x000fea00000010ff */
[----:B------:R1:W-:Y:S01]  /*7fb0*/  STSM.16.M88.4 [R0+0x1200], R88 ;  /* 0x0012005800007844 */ /* 0x0003e20000000200 */
[----:B------:R-:W-:Y:S01]  /*7fc0*/  F2FP.BF16.F32.PACK_AB R67, R71, R70 ;  /* 0x000000464743723e */ /* 0x000fe200000010ff */
[C---:B------:R-:W-:Y:S01]  /*7fd0*/  FFMA R41, R121.reuse, R181, R41 ;  /* 0x000000b579297223 */ /* 0x040fe20000000029 */
[----:B------:R-:W-:Y:S05]  /*7fe0*/  FFMA R42, R121, R182, R42 ;  /* 0x000000b6792a7223 */ /* 0x000fea000000002a */
[----:B------:R1:W-:Y:S01]  /*7ff0*/  STSM.16.M88.4 [R3+0x1000], R96 ;  /* 0x0010006003007844 */ /* 0x0003e20000000200 */
[C---:B------:R-:W-:Y:S01]  /*8000*/  FMUL R43, R120.reuse, R43 ;  /* 0x0000002b782b7220 */ /* 0x040fe20000400000 */
[C---:B------:R-:W-:Y:S01]  /*8010*/  FMUL R44, R120.reuse, R44 ;  /* 0x0000002c782c7220 */ /* 0x040fe20000400000 */
[----:B------:R-:W-:Y:S05]  /*8020*/  F2FP.BF16.F32.PACK_AB R40, R41, R40 ;  /* 0x000000282928723e */ /* 0x000fea00000010ff */
[----:B------:R1:W-:Y:S01]  /*8030*/  STSM.16.M88.4 [R0+0x2200], R72 ;  /* 0x0022004800007844 */ /* 0x0003e20000000200 */
[C---:B------:R-:W-:Y:S01]  /*8040*/  FFMA R43, R121.reuse, R183, R43 ;  /* 0x000000b7792b7223 */ /* 0x040fe2000000002b */
[----:B------:R-:W-:Y:S01]  /*8050*/  FFMA R44, R121, R184, R44 ;  /* 0x000000b8792c7223 */ /* 0x000fe2000000002c */
[C---:B------:R-:W-:Y:S05]  /*8060*/  FMUL R45, R120.reuse, R45 ;  /* 0x0000002d782d7220 */ /* 0x040fea0000400000 */
[----:B------:R1:W-:Y:S01]  /*8070*/  STSM.16.M88.4 [R3+0x2000], R80 ;  /* 0x0020005003007844 */ /* 0x0003e20000000200 */
[C---:B------:R-:W-:Y:S01]  /*8080*/  FMUL R46, R120.reuse, R46 ;  /* 0x0000002e782e7220 */ /* 0x040fe20000400000 */
[----:B------:R-:W-:Y:S01]  /*8090*/  F2FP.BF16.F32.PACK_AB R41, R43, R42 ;  /* 0x0000002a2b29723e */ /* 0x000fe200000010ff */
[C---:B------:R-:W-:Y:S05]  /*80a0*/  FFMA R45, R121.reuse, R185, R45 ;  /* 0x000000b9792d7223 */ /* 0x040fea000000002d */
[----:B------:R1:W-:Y:S01]  /*80b0*/  STSM.16.M88.4 [R0+0x3200], R56 ;  /* 0x0032003800007844 */ /* 0x0003e20000000200 */
[----:B------:R-:W-:Y:S01]  /*80c0*/  FFMA R46, R121, R186, R46 ;  /* 0x000000ba792e7223 */ /* 0x000fe2000000002e */
[C---:B------:R-:W-:Y:S01]  /*80d0*/  FMUL R47, R120.reuse, R47 ;  /* 0x0000002f782f7220 */ /* 0x040fe20000400000 */
[C---:B------:R-:W-:Y:S05]  /*80e0*/  FMUL R48, R120.reuse, R48 ;  /* 0x0000003078307220 */ /* 0x040fea0000400000 */
[----:B------:R1:W-:Y:S01]  /*80f0*/  STSM.16.M88.4 [R3+0x3000], R64 ;  /* 0x0030004003007844 */ /* 0x0003e20000000200 */
[----:B------:R-:W-:Y:S01]  /*8100*/  F2FP.BF16.F32.PACK_AB R42, R45, R44 ;  /* 0x0000002c2d2a723e */ /* 0x000fe200000010ff */
[C---:B------:R-:W-:Y:S01]  /*8110*/  FFMA R47, R121.reuse, R187, R47 ;  /* 0x000000bb792f7223 */ /* 0x040fe2000000002f */
[----:B------:R-:W-:Y:S01]  /*8120*/  FFMA R48, R121, R188, R48 ;  /* 0x000000bc79307223 */ /* 0x000fe20000000030 */
[C---:B------:R-:W-:Y:S01]  /*8130*/  FMUL R49, R120.reuse, R49 ;  /* 0x0000003178317220 */ /* 0x040fe20000400000 */
[----:B------:R-:W-:Y:S01]  /*8140*/  SHF.L.U32 R210, R211, 0x10, RZ ;  /* 0x00000010d3d27819 */ /* 0x000fe200000006ff */
[C---:B------:R-:W-:Y:S01]  /*8150*/  FMUL R50, R120.reuse, R50 ;  /* 0x0000003278327220 */ /* 0x040fe20000400000 */
[----:B------:R-:W-:Y:S01]  /*8160*/  F2FP.BF16.F32.PACK_AB R43, R47, R46 ;  /* 0x0000002e2f2b723e */ /* 0x000fe200000010ff */
[C---:B------:R-:W-:Y:S01]  /*8170*/  FFMA R49, R121.reuse, R189, R49 ;  /* 0x000000bd79317223 */ /* 0x040fe20000000031 */
[C---:B------:R-:W-:Y:S01]  /*8180*/  FMUL R51, R120.reuse, R51 ;  /* 0x0000003378337220 */ /* 0x040fe20000400000 */
[----:B------:R-:W-:Y:S01]  /*8190*/  FFMA R50, R121, R190, R50 ;  /* 0x000000be79327223 */ /* 0x000fe20000000032 */
[----:B------:R-:W-:Y:S01]  /*81a0*/  LOP3.LUT R211, R211, 0xffff0000, RZ, 0xc0, !PT ;  /* 0xffff0000d3d37812 */ /* 0x000fe200078ec0ff */
[----:B------:R1:W-:Y:S01]  /*81b0*/  STSM.16.M88.4 [R0+0x4200], R40 ;  /* 0x0042002800007844 */ /* 0x0003e20000000200 */
[----:B------:R-:W-:Y:S01]  /*81c0*/  F2FP.BF16.F32.PACK_AB R48, R49, R48 ;  /* 0x000000303130723e */ /* 0x000fe200000010ff */
[C---:B------:R-:W-:Y:S01]  /*81d0*/  FFMA R51, R121.reuse, R191, R51 ;  /* 0x000000bf79337223 */ /* 0x040fe20000000033 */
[C---:B------:R-:W-:Y:S01]  /*81e0*/  FMUL R52, R120.reuse, R52 ;  /* 0x0000003478347220 */ /* 0x040fe20000400000 */
[C---:B------:R-:W-:Y:S01]  /*81f0*/  FMUL R53, R120.reuse, R53 ;  /* 0x0000003578357220 */ /* 0x040fe20000400000 */
[----:B------:R-:W-:Y:S01]  /*8200*/  FMUL R54, R120, R54 ;  /* 0x0000003678367220 */ /* 0x000fe20000400000 */
[----:B------:R-:W-:Y:S01]  /*8210*/  SHF.L.U32 R212, R216, 0x10, RZ ;  /* 0x00000010d8d47819 */ /* 0x000fe200000006ff */
[----:B------:R-:W-:Y:S01]  /*8220*/  FFMA R52, R121, R192, R52 ;  /* 0x000000c079347223 */ /* 0x000fe20000000034 */
[----:B------:R-:W-:Y:S01]  /*8230*/  F2FP.BF16.F32.PACK_AB R49, R51, R50 ;  /* 0x000000323331723e */ /* 0x000fe200000010ff */
[C---:B------:R-:W-:Y:S01]  /*8240*/  FFMA R53, R121.reuse, R193, R53 ;  /* 0x000000c179357223 */ /* 0x040fe20000000035 */
[----:B------:R-:W-:Y:S01]  /*8250*/  FFMA R54, R121, R194, R54 ;  /* 0x000000c279367223 */ /* 0x000fe20000000036 */
[----:B------:R-:W-:Y:S01]  /*8260*/  FMUL R55, R120, R55 ;  /* 0x0000003778377220 */ /* 0x000fe20000400000 */
[----:B------:R-:W-:Y:S01]  /*8270*/  LOP3.LUT R213, R216, 0xffff0000, RZ, 0xc0, !PT ;  /* 0xffff0000d8d57812 */ /* 0x000fe200078ec0ff */
[C---:B------:R-:W-:Y:S01]  /*8280*/  FMUL R24, R120.reuse, R24 ;  /* 0x0000001878187220 */ /* 0x040fe20000400000 */
[----:B------:R-:W-:Y:S01]  /*8290*/  F2FP.BF16.F32.PACK_AB R50, R53, R52 ;  /* 0x000000343532723e */ /* 0x000fe200000010ff */
[C---:B------:R-:W-:Y:S01]  /*82a0*/  FFMA R55, R121.reuse, R195, R55 ;  /* 0x000000c379377223 */ /* 0x040fe20000000037 */
[C---:B------:R-:W-:Y:S01]  /*82b0*/  FMUL R25, R120.reuse, R25 ;  /* 0x0000001978197220 */ /* 0x040fe20000400000 */
[----:B------:R-:W-:Y:S01]  /*82c0*/  FFMA R24, R121, R196, R24 ;  /* 0x000000c479187223 */ /* 0x000fe20000000018 */
        /* <DEDUP_REMOVED lines=67> */
[C---:B------:R-:W-:Y:S01]  /*8700*/  FMUL R11, R120.reuse, R11 ;  /* 0x0000000b780b7220 */ /* 0x040fe20000400000 */
[C---:B------:R-:W-:Y:S01]  /*8710*/  FMUL R12, R120.reuse, R12 ;  /* 0x0000000c780c7220 */ /* 0x040fe20000400000 */
[C---:B------:R-:W-:Y:S01]  /*8720*/  FMUL R13, R120.reuse, R13 ;  /* 0x0000000d780d7220 */ /* 0x040fe20000400000 */
[C---:B------:R-:W-:Y:S01]  /*8730*/  FFMA R10, R121.reuse, R218, R10 ;  /* 0x000000da790a7223 */ /* 0x040fe2000000000a */
[C---:B------:R-:W-:Y:S01]  /*8740*/  FMUL R14, R120.reuse, R14 ;  /* 0x0000000e780e7220 */ /* 0x040fe20000400000 */
[C---:B------:R-:W-:Y:S01]  /*8750*/  FFMA R11, R121.reuse, R219, R11 ;  /* 0x000000db790b7223 */ /* 0x040fe2000000000b */
[----:B------:R-:W-:Y:S01]  /*8760*/  FMUL R15, R120, R15 ;  /* 0x0000000f780f7220 */ /* 0x000fe20000400000 */
[C---:B------:R-:W-:Y:S01]  /*8770*/  FFMA R12, R121.reuse, R220, R12 ;  /* 0x000000dc790c7223 */ /* 0x040fe2000000000c */
[----:B------:R-:W-:Y:S01]  /*8780*/  LOP3.LUT R225, R226, 0xffff0000, RZ, 0xc0, !PT ;  /* 0xffff0000e2e17812 */ /* 0x000fe200078ec0ff */
[C---:B------:R-:W-:Y:S01]  /*8790*/  FMUL R16, R120.reuse, R16 ;  /* 0x0000001078107220 */ /* 0x040fe20000400000 */
[----:B------:R-:W-:Y:S01]  /*87a0*/  FFMA R13, R121, R221, R13 ;  /* 0x000000dd790d7223 */ /* 0x000fe2000000000d */
[----:B------:R-:W-:Y:S01]  /*87b0*/  SHF.L.U32 R226, R227, 0x10, RZ ;  /* 0x00000010e3e27819 */ /* 0x000fe200000006ff */
[C---:B------:R-:W-:Y:S01]  /*87c0*/  FMUL R17, R120.reuse, R17 ;  /* 0x0000001178117220 */ /* 0x040fe20000400000 */
[----:B------:R-:W-:Y:S01]  /*87d0*/  FFMA R14, R121, R222, R14 ;  /* 0x000000de790e7223 */ /* 0x000fe2000000000e */
[----:B------:R-:W-:Y:S01]  /*87e0*/  LOP3.LUT R227, R227, 0xffff0000, RZ, 0xc0, !PT ;  /* 0xffff0000e3e37812 */ /* 0x000fe200078ec0ff */
[C---:B------:R-:W-:Y:S01]  /*87f0*/  FMUL R18, R120.reuse, R18 ;  /* 0x0000001278127220 */ /* 0x040fe20000400000 */
[C---:B------:R-:W-:Y:S01]  /*8800*/  FFMA R15, R121.reuse, R223, R15 ;  /* 0x000000df790f7223 */ /* 0x040fe2000000000f */
[----:B------:R-:W-:Y:S01]  /*8810*/  FMUL R19, R120, R19 ;  /* 0x0000001378137220 */ /* 0x000fe20000400000 */
[C---:B------:R-:W-:Y:S01]  /*8820*/  FFMA R16, R121.reuse, R224, R16 ;  /* 0x000000e079107223 */ /* 0x040fe20000000010 */
[C---:B------:R-:W-:Y:S01]  /*8830*/  FFMA R17, R121.reuse, R225, R17 ;  /* 0x000000e179117223 */ /* 0x040fe20000000011 */
[C---:B------:R-:W-:Y:S01]  /*8840*/  FFMA R18, R121.reuse, R226, R18 ;  /* 0x000000e279127223 */ /* 0x040fe20000000012 */
[----:B------:R-:W-:Y:S01]  /*8850*/  FFMA R19, R121, R227, R19 ;  /* 0x000000e379137223 */ /* 0x000fe20000000013 */
[----:B------:R-:W-:Y:S01]  /*8860*/  F2FP.BF16.F32.PACK_AB R6, R9, R8 ;  /* 0x000000080906723e */ /* 0x000fe200000010ff */
[----:B------:R-:W-:Y:S01]  /*8870*/  UIADD3 UR13, UPT, UPT, UR45, 0x1, URZ ;  /* 0x000000012d0d7890 */ /* 0x000fe2000fffe0ff */
[----:B------:R-:W-:Y:S01]  /*8880*/  F2FP.BF16.F32.PACK_AB R7, R11, R10 ;  /* 0x0000000a0b07723e */ /* 0x000fe200000010ff */
[----:B------:R-:W-:Y:S01]  /*8890*/  UIADD3 UR12, UPT, UPT, UR39, 0x1, URZ ;  /* 0x00000001270c7890 */ /* 0x000fe2000fffe0ff */
[----:B------:R-:W-:Y:S01]  /*88a0*/  F2FP.BF16.F32.PACK_AB R12, R13, R12 ;  /* 0x0000000c0d0c723e */ /* 0x000fe200000010ff */
[----:B------:R-:W-:Y:S01]  /*88b0*/  BSSY.RECONVERGENT B0, `(.L_x_104) ;  /* 0x0000034000007945 */ /* 0x000fe20003800200 */
[----:B------:R-:W-:Y:S01]  /*88c0*/  F2FP.BF16.F32.PACK_AB R13, R15, R14 ;  /* 0x0000000e0f0d723e */ /* 0x000fe200000010ff */
[----:B------:R1:W-:Y:S01]  /*88d0*/  STSM.16.M88.4 [R0+0x6200], R4 ;  /* 0x0062000400007844 */ /* 0x0003e20000000200 */
[----:B------:R-:W-:Y:S02]  /*88e0*/  F2FP.BF16.F32.PACK_AB R14, R17, R16 ;  /* 0x00000010110e723e */ /* 0x000fe400000010ff */
[----:B------:R-:W-:Y:S05]  /*88f0*/  F2FP.BF16.F32.PACK_AB R15, R19, R18 ;  /* 0x00000012130f723e */ /* 0x000fea00000010ff */
[----:B------:R1:W-:Y:S01]  /*8900*/  STSM.16.M88.4 [R3+0x6000], R12 ;  /* 0x0060000c03007844 */ /* 0x0003e20000000200 */
[----:B------:R-:W-:Y:S01]  /*8910*/  @!PT LDS RZ, [RZ] ;  /* 0x00000000fffff984 */ /* 0x000fe20000000800 */
[----:B------:R-:W-:Y:S01]  /*8920*/  @!PT LDS RZ, [RZ] ;  /* 0x00000000fffff984 */ /* 0x000fe20000000800 */
[----:B------:R-:W-:Y:S01]  /*8930*/  @!PT LDS RZ, [RZ] ;  /* 0x00000000fffff984 */ /* 0x000fe20000000800 */
[----:B------:R-:W-:Y:S01]  /*8940*/  @!PT LDS RZ, [RZ] ;  /* 0x00000000fffff984 */ /* 0x000fe20000000800 */
[----:B------:R2:W-:Y:S07]  /*8950*/  MEMBAR.ALL.CTA ;  /* 0x0000000000007992 */ /* 0x0005ee0000008000 */
[----:B--2---:R-:W2:Y:S02]  /*8960*/  FENCE.VIEW.ASYNC.S ;  /* 0x00000000000073c6 */ /* 0x004ea40000000000 */
[----:B--2---:R-:W-:Y:S06]  /*8970*/  BAR.SYNC.DEFER_BLOCKING 0x1, 0x80 ;  /* 0x0042000000007b1d */ /* 0x004fec0000010000 */
[----:B------:R-:W-:Y:S05]  /*8980*/  @P2 BRA `(.L_x_105) ;  /* 0x0000000000982947 */ /* 0x000fea0003800000 */
[----:B------:R-:W2:Y:S01]  /*8990*/  LDCU.64 UR16, c[0x0][0x348] ;  /* 0x00006900ff1077ac */ /* 0x000ea20008000a00 */
[----:B------:R-:W-:Y:S02]  /*89a0*/  UIMAD UR6, UR45, 0x7000, UR7 ;  /* 0x000070002d0678a4 */ /* 0x000fe4000f8e0207 */
[----:B------:R-:W-:Y:S02]  /*89b0*/  UIMAD UR9, UR47, 0xe0, URZ ;  /* 0x000000e02f0978a4 */ /* 0x000fe4000f8e02ff */
[----:B------:R-:W-:Y:S02]  /*89c0*/  USHF.L.U32 UR10, UR46, 0x6, URZ ;  /* 0x000000062e0a7899 */ /* 0x000fe400080006ff */
[----:B------:R-:W-:Y:S01]  /*89d0*/  UIADD3 UR8, UPT, UPT, UR6, 0x200, URZ ;  /* 0x0000020006087890 */ /* 0x000fe2000fffe0ff */
[----:B------:R-:W-:Y:S01]  /*89e0*/  UMOV UR11, UR36 ;  /* 0x00000024000b7c82 */ /* 0x000fe20008000000 */
[----:B------:R-:W-:Y:S01]  /*89f0*/  UMOV UR19, UR36 ;  /* 0x0000002400137c82 */ /* 0x000fe20008000000 */
[----:B------:R-:W-:Y:S02]  /*8a00*/  UIADD3 UR29, UPT, UPT, UR9, 0x40, URZ ;  /* 0x00000040091d7890 */ /* 0x000fe4000fffe0ff */
[----:B------:R-:W-:Y:S01]  /*8a10*/  UMOV UR18, UR10 ;  /* 0x0000000a00127c82 */ /* 0x000fe20008000000 */
[----:B------:R-:W-:Y:S02]  /*8a20*/  UIADD3 UR28, UPT, UPT, UR6, 0x2200, URZ ;  /* 0x00002200061c7890 */ /* 0x000fe4000fffe0ff */
[----:B--2---:R-:W-:Y:S02]  /*8a30*/  UIADD3 UR4, UP0, UPT, UR16, 0x680, URZ ;  /* 0x0000068010047890 */ /* 0x004fe4000ff1e0ff */
[----:B------:R-:W-:Y:S02]  /*8a40*/  UIADD3 UR16, UPT, UPT, UR6, 0x1200, URZ ;  /* 0x0000120006107890 */ /* 0x000fe4000fffe0ff */
[----:B------:R-:W-:Y:S02]  /*8a50*/  UIADD3.X UR5, UPT, UPT, URZ, UR17, URZ, UP0, !UPT ;  /* 0x00000011ff057290 */ /* 0x000fe400087fe4ff */
[----:B------:R-:W-:Y:S01]  /*8a60*/  UIADD3 UR17, UPT, UPT, UR9, 0x20, URZ ;  /* 0x0000002009117890 */ /* 0x000fe2000fffe0ff */
[----:B------:R-:W-:Y:S01]  /*8a70*/  UMOV UR31, UR36 ;  /* 0x00000024001f7c82 */ /* 0x000fe20008000000 */
[----:B------:R-:W-:Y:S01]  /*8a80*/  UMOV UR30, UR10 ;  /* 0x0000000a001e7c82 */ /* 0x000fe20008000000 */
[----:B------:R-:W-:Y:S02]  /*8a90*/  UIADD3 UR33, UPT, UPT, UR9, 0x60, URZ ;  /* 0x0000006009217890 */ /* 0x000fe4000fffe0ff */
[----:B------:R-:W-:Y:S02]  /*8aa0*/  UIADD3 UR32, UPT, UPT, UR6, 0x3200, URZ ;  /* 0x0000320006207890 */ /* 0x000fe4000fffe0ff */
[----:B------:R2:W-:Y:S01]  /*8ab0*/  UTMASTG.3D [UR8], [UR4] ;  /* 0x00000008040073b5 */ /* 0x0005e20008010000 */
[----:B------:R-:W-:Y:S01]  /*8ac0*/  UMOV UR35, UR36 ;  /* 0x0000002400237c82 */ /* 0x000fe20008000000 */
[----:B------:R-:W-:Y:S01]  /*8ad0*/  UMOV UR34, UR10 ;  /* 0x0000000a00227c82 */ /* 0x000fe20008000000 */
[----:B------:R-:W-:Y:S02]  /*8ae0*/  UIADD3 UR25, UPT, UPT, UR9, 0x80, URZ ;  /* 0x0000008009197890 */ /* 0x000fe4000fffe0ff */
[----:B------:R-:W-:Y:S01]  /*8af0*/  UIADD3 UR24, UPT, UPT, UR6, 0x4200, URZ ;  /* 0x0000420006187890 */ /* 0x000fe2000fffe0ff */
[----:B------:R-:W-:Y:S01]  /*8b00*/  UMOV UR27, UR36 ;  /* 0x00000024001b7c82 */ /* 0x000fe20008000000 */
[----:B------:R3:W-:Y:S01]  /*8b10*/  UTMASTG.3D [UR16], [UR4] ;  /* 0x00000010040073b5 */ /* 0x0007e20008010000 */
[----:B------:R-:W-:Y:S01]  /*8b20*/  UMOV UR26, UR10 ;  /* 0x0000000a001a7c82 */ /* 0x000fe20008000000 */
[----:B------:R-:W-:Y:S02]  /*8b30*/  UIADD3 UR21, UPT, UPT, UR9, 0xa0, URZ ;  /* 0x000000a009157890 */ /* 0x000fe4000fffe0ff */
[----:B------:R-:W-:Y:S01]  /*8b40*/  UIADD3 UR20, UPT, UPT, UR6, 0x5200, URZ ;  /* 0x0000520006147890 */ /* 0x000fe2000fffe0ff */
[----:B------:R-:W-:Y:S01]  /*8b50*/  UMOV UR23, UR36 ;  /* 0x0000002400177c82 */ /* 0x000fe20008000000 */
[----:B------:R-:W-:Y:S01]  /*8b60*/  UMOV UR22, UR10 ;  /* 0x0000000a00167c82 */ /* 0x000fe20008000000 */
[----:B------:R3:W-:Y:S01]  /*8b70*/  UTMASTG.3D [UR28], [UR4] ;  /* 0x0000001c040073b5 */ /* 0x0007e20008010000 */
[----:B------:R3:W-:Y:S01]  /*8b80*/  UTMASTG.3D [UR32], [UR4] ;  /* 0x00000020040073b5 */ /* 0x0007e20008010000 */
[----:B------:R3:W-:Y:S01]  /*8b90*/  UTMASTG.3D [UR24], [UR4] ;  /* 0x00000018040073b5 */ /* 0x0007e20008010000 */
[----:B--2---:R-:W-:Y:S02]  /*8ba0*/  UIADD3 UR9, UPT, UPT, UR9, 0xc0, URZ ;  /* 0x000000c009097890 */ /* 0x004fe4000fffe0ff */
[----:B------:R-:W-:Y:S01]  /*8bb0*/  UIADD3 UR8, UPT, UPT, UR6, 0x6200, URZ ;  /* 0x0000620006087890 */ /* 0x000fe2000fffe0ff */
[----:B------:R3:W-:Y:S08]  /*8bc0*/  UTMASTG.3D [UR20], [UR4] ;  /* 0x00000014040073b5 */ /* 0x0007f00008010000 */
[----:B------:R3:W-:Y:S02]  /*8bd0*/  UTMASTG.3D [UR8], [UR4] ;  /* 0x00000008040073b5 */ /* 0x0007e40008010000 */
[----:B---3--:R0:W-:Y:S02]  /*8be0*/  UTMACMDFLUSH ;  /* 0x00000000000079b7 */ /* 0x0081e40000000000 */
.L_x_105:
[----:B------:R-:W-:Y:S05]  /*8bf0*/  BSYNC.RECONVERGENT B0 ;  /* 0x0000000000007941 */ /* 0x000fea0003800200 */
.L_x_104:
[----:B------:R-:W-:Y:S04]  /*8c00*/  BSSY.RECONVERGENT B0, `(.L_x_106) ;  /* 0x0000003000007945 */ /* 0x000fe80003800200 */
[----:B------:R-:W-:Y:S05]  /*8c10*/  @P1 BRA `(.L_x_107) ;  /* 0x0000000000041947 */ /* 0x000fea0003800000 */
[----:B------:R-:W-:Y:S04]  /*8c20*/  DEPBAR.LE SB0, 0x0 ;  /* 0x000080000000791a */ /* 0x000fe80000000000 */
.L_x_107:
[----:B------:R-:W-:Y:S05]  /*8c30*/  BSYNC.RECONVERGENT B0 ;  /* 0x0000000000007941 */ /* 0x000fea0003800200 */
.L_x_106:
[----:B------:R-:W-:Y:S01]  /*8c40*/  BAR.SYNC.DEFER_BLOCKING 0x1, 0x80 ;  /* 0x0042000000007b1d */ /* 0x000fe20000010000 */
[----:B------:R-:W-:Y:S04]  /*8c50*/  UIADD3 UR50, UPT, UPT, UR50, 0x1, URZ ;  /* 0x0000000132327890 */ /* 0x000fe8000fffe0ff */
[----:B------:R-:W-:Y:S09]  /*8c60*/  UISETP.NE.AND UP0, UPT, UR50, URZ, UPT ;  /* 0x000000ff3200728c */ /* 0x000ff2000bf05270 */
[----:B------:R-:W-:Y:S05]  /*8c70*/  BRA.U !UP0, `(.L_x_108) ;  /* 0x0000000108287547 */ /* 0x000fea000b800000 */
[----:B-1----:R-:W1:Y:S01]  /*8c80*/  S2R R3, SR_CgaCtaId ;  /* 0x0000000000037919 */ /* 0x002e620000008800 */
[----:B------:R-:W-:Y:S01]  /*8c90*/  ISETP.NE.AND P0, PT, R237, RZ, PT ;  /* 0x000000ffed00720c */ /* 0x000fe20003f05270 */
[----:B------:R-:W-:Y:S01]  /*8ca0*/  IMAD.U32 R0, RZ, RZ, UR49 ;  /* 0x00000031ff007e24 */ /* 0x000fe2000f8e00ff */
[----:B------:R-:W-:Y:S04]  /*8cb0*/  UIADD3 UR4, UPT, UPT, UR49, 0x1, URZ ;  /* 0x0000000131047890 */ /* 0x000fe8000fffe0ff */
[----:B------:R-:W-:Y:S04]  /*8cc0*/  UISETP.NE.AND UP0, UPT, UR4, 0x2, UPT ;  /* 0x000000020400788c */ /* 0x000fe8000bf05270 */
[----:B------:R-:W-:Y:S03]  /*8cd0*/  USEL UR49, UR4, URZ, UP0 ;  /* 0x000000ff04317287 */ /* 0x000fe60008000000 */
[----:B------:R-:W-:Y:S05]  /*8ce0*/  @P0 LEA R0, R0, UR7, 0x3 ;  /* 0x0000000700000c11 */ /* 0x000fea000f8e18ff */
[----:B------:R-:W-:Y:S05]  /*8cf0*/  @P0 VIADD R0, R0, 0xa0 ;  /* 0x000000a000000836 */ /* 0x000fea0000000000 */
[----:B-1----:R-:W-:Y:S04]  /*8d00*/  @P0 PRMT R0, R3, 0x654, R0 ;  /* 0x0000065403000816 */ /* 0x002fe80000000000 */
[----:B------:R2:W-:Y:S03]  /*8d10*/  @P0 SYNCS.ARRIVE.TRANS64.RED.A1T0 RZ, [R0+URZ], RZ ;  /* 0x000000ff00ff09a7 */ /* 0x0005e600081004ff */
.L_x_108:
[----:B------:R-:W-:Y:S02]  /*8d20*/  UISETP.NE.AND UP3, UPT, UR54, URZ, UPT ;  /* 0x000000ff3600728c */ /* 0x000fe4000bf65270 */
[----:B------:R-:W-:Y:S02]  /*8d30*/  UISETP.NE.AND UP0, UPT, UR48, 0x2, UPT ;  /* 0x000000023000788c */ /* 0x000fe4000bf05270 */
[----:B------:R-:W-:Y:S02]  /*8d40*/  UISETP.NE.AND UP1, UPT, UR12, 0x4, UPT ;  /* 0x000000040c00788c */ /* 0x000fe4000bf25270 */
[----:B------:R-:W-:Y:S02]  /*8d50*/  UISETP.NE.AND UP2, UPT, UR13, 0x2, UPT ;  /* 0x000000020d00788c */ /* 0x000fe4000bf45270 */
[----:B------:R-:W-:Y:S02]  /*8d60*/  USEL UR6, URZ, 0x1, UP0 ;  /* 0x00000001ff067887 */ /* 0x000fe40008000000 */
[----:B------:R-:W-:Y:S02]  /*8d70*/  USEL UR5, URZ, 0x1, UP1 ;  /* 0x00000001ff057887 */ /* 0x000fe40008800000 */
[----:B------:R-:W-:Y:S02]  /*8d80*/  USEL UR4, URZ, 0x1, UP2 ;  /* 0x00000001ff047887 */ /* 0x000fe40009000000 */
[----:B------:R-:W-:Y:S02]  /*8d90*/  UIADD3 UR47, UPT, UPT, UR37, UR60, URZ ;  /* 0x0000003c252f7290 */ /* 0x000fe4000fffe0ff */
[----:B------:R-:W-:Y:S02]  /*8da0*/  UIADD3 UR46, UPT, UPT, UR38, UR61, URZ ;  /* 0x0000003d262e7290 */ /* 0x000fe4000fffe0ff */
[----:B------:R-:W-:Y:S02]  /*8db0*/  USEL UR18, UR48, URZ, UP0 ;  /* 0x000000ff30127287 */ /* 0x000fe40008000000 */
[----:B------:R-:W-:Y:S02]  /*8dc0*/  USEL UR39, UR12, URZ, UP1 ;  /* 0x000000ff0c277287 */ /* 0x000fe40008800000 */
[----:B------:R-:W-:Y:S02]  /*8dd0*/  USEL UR45, UR13, URZ, UP2 ;  /* 0x000000ff0d2d7287 */ /* 0x000fe40009000000 */
[----:B------:R-:W-:Y:S02]  /*8de0*/  ULOP3.LUT UR51, UR51, UR6, URZ, 0x3c, !UPT ;  /* 0x0000000633337292 */ /* 0x000fe4000f8e3cff */
[----:B------:R-:W-:Y:S02]  /*8df0*/  ULOP3.LUT UR52, UR52, UR5, URZ, 0x3c, !UPT ;  /* 0x0000000534347292 */ /* 0x000fe4000f8e3cff */
[----:B------:R-:W-:Y:S01]  /*8e00*/  ULOP3.LUT UR53, UR53, UR4, URZ, 0x3c, !UPT ;  /* 0x0000000435357292 */ /* 0x000fe2000f8e3cff */
[----:B------:R-:W-:Y:S01]  /*8e10*/  UMOV UR36, UR55 ;  /* 0x0000003700247c82 */ /* 0x000fe20008000000 */
[----:B------:R-:W-:Y:S10]  /*8e20*/  BRA.U UP3, `(.L_x_109) ;  /* 0xffffffc1033c7547 */ /* 0x000ff4000b83ffff */
[----:B------:R-:W-:-:S13]  /*8e30*/  R2UR UR4, R236 ;  /* 0x00000000ec0472ca */ /* 0x000fda00000e0000 */
[----:B------:R-:W-:-:S09]  /*8e40*/  UISETP.NE.AND UP0, UPT, UR4, URZ, UPT ;  /* 0x000000ff0400728c */ /* 0x000fd2000bf05270 */
[----:B------:R-:W-:Y:S05]  /*8e50*/  BRA.U !UP0, `(.L_x_110) ;  /* 0x0000000108487547 */ /* 0x000fea000b800000 */
[----:B------:R-:W3:Y:S02]  /*8e60*/  LDCU.64 UR4, c[0x0][0x890] ;  /* 0x00011200ff0477ac */ /* 0x000ee40008000a00 */
[----:B---3--:R-:W-:-:S04]  /*8e70*/  UISETP.NE.U32.AND UP0, UPT, UR4, URZ, UPT ;  /* 0x000000ff0400728c */ /* 0x008fc8000bf05070 */
[----:B------:R-:W-:-:S09]  /*8e80*/  UISETP.NE.AND.EX UP0, UPT, UR5, URZ, UPT, UP0 ;  /* 0x000000ff0500728c */ /* 0x000fd2000bf05300 */
[----:B------:R-:W-:Y:S05]  /*8e90*/  BRA.U UP0, `(.L_x_111) ;  /* 0x00000001000c7547 */ /* 0x000fea000b800000 */
[----:B------:R-:W-:-:S13]  /*8ea0*/  FSETP.NEU.AND P0, PT, R121, RZ, PT ;  /* 0x000000ff7900720b */ /* 0x000fda0003f0d000 */
[----:B------:R-:W-:Y:S05]  /*8eb0*/  @!P0 EXIT ;  /* 0x000000000000894d */ /* 0x000fea0003800000 */
[----:B------:R-:W-:Y:S05]  /*8ec0*/  BRA `(.L_x_110) ;  /* 0x00000000002c7947 */ /* 0x000fea0003800000 */
.L_x_111:
[----:B------:R-:W-:Y:S01]  /*8ed0*/  LOP3.LUT P0, RZ, R234, 0xff, RZ, 0xc0, !PT ;  /* 0x000000ffeaff7812 */ /* 0x000fe2000780c0ff */
[----:B------:R-:W-:-:S12]  /*8ee0*/  BSSY.RECONVERGENT B0, `(.L_x_110) ;  /* 0x0000009000007945 */ /* 0x000fd80003800200 */
[----:B------:R-:W-:Y:S05]  /*8ef0*/  @P0 BRA `(.L_x_112) ;  /* 0x0000000000140947 */ /* 0x000fea0003800000 */
[----:B------:R-:W3:Y:S02]  /*8f00*/  LDCU.64 UR4, c[0x0][0x888] ;  /* 0x00011100ff0477ac */ /* 0x000ee40008000a00 */
[----:B---3--:R-:W-:-:S04]  /*8f10*/  ISETP.NE.U32.AND P0, PT, RZ, UR4, PT ;  /* 0x00000004ff007c0c */ /* 0x008fc8000bf05070 */
[----:B------:R-:W-:-:S13]  /*8f20*/  ISETP.NE.AND.EX P0, PT, RZ, UR5, PT, P0 ;  /* 0x00000005ff007c0c */ /* 0x000fda000bf05300 */
[----:B------:R-:W-:Y:S05]  /*8f30*/  @!P0 EXIT ;  /* 0x000000000000894d */ /* 0x000fea0003800000 */
[----:B------:R-:W-:Y:S05]  /*8f40*/  BRA `(.L_x_113) ;  /* 0x0000000000087947 */ /* 0x000fea0003800000 */
.L_x_112:
[----:B------:R-:W-:-:S13]  /*8f50*/  FSETP.NEU.AND P0, PT, R121, RZ, PT ;  /* 0x000000ff7900720b */ /* 0x000fda0003f0d000 */
[----:B------:R-:W-:Y:S05]  /*8f60*/  @!P0 EXIT ;  /* 0x000000000000894d */ /* 0x000fea0003800000 */
.L_x_113:
[----:B------:R-:W-:Y:S05]  /*8f70*/  BSYNC.RECONVERGENT B0 ;  /* 0x0000000000007941 */ /* 0x000fea0003800200 */
.L_x_110:
[----:B------:R-:W-:-:S04]  /*8f80*/  DEPBAR.LE SB0, 0x0 ;  /* 0x000080000000791a */ /* 0x000fc80000000000 */
[----:B------:R-:W-:Y:S05]  /*8f90*/  EXIT ;  /* 0x000000000000794d */ /* 0x000fea0003800000 */
.L_x_20:
[----:B--2---:R2:W3:Y:S02]  /*8fa0*/  SYNCS.PHASECHK.TRANS64.TRYWAIT P0, [R0+URZ+0x130], R2 ;  /* 0x00013002000075a7 */ /* 0x0044e400080011ff */
[----:B---3--:R-:W-:Y:S05]  /*8fb0*/  @!P0 NANOSLEEP.SYNCS 0x989680 ;  /* 0x009896800000895d */ /* 0x008fea0003900000 */
[----:B------:R-:W3:Y:S02]  /*8fc0*/  @!P0 SYNCS.PHASECHK.TRANS64 P0, [R0+URZ+0x130], R2 ;  /* 0x00013002000085a7 */ /* 0x000ee400080010ff */
[----:B---3--:R-:W-:Y:S05]  /*8fd0*/  @!P0 BRA `(.L_x_20) ;  /* 0xfffffffc00f08947 */ /* 0x008fea000383ffff */
[----:B------:R-:W-:Y:S05]  /*8fe0*/  BRA `(.L_x_114) ;  /* 0xffffff8400e87947 */ /* 0x000fea000383ffff */
.L_x_23:
[----:B-1----:R-:W-:Y:S07]  /*8ff0*/  MOV R0, UR33 ;  /* 0x0000002100007c02 */ /* 0x002fee0008000f00 */
.L_x_115:
[----:B-1----:R1:W2:Y:S02]  /*9000*/  SYNCS.PHASECHK.TRANS64.TRYWAIT P0, [R0+URZ+0x48], R3 ;  /* 0x00004803000075a7 */ /* 0x0022a400080011ff */
[----:B--2---:R-:W-:Y:S05]  /*9010*/  @!P0 NANOSLEEP.SYNCS 0x989680 ;  /* 0x009896800000895d */ /* 0x004fea0003900000 */
[----:B------:R-:W2:Y:S02]  /*9020*/  @!P0 SYNCS.PHASECHK.TRANS64 P0, [R0+URZ+0x48], R3 ;  /* 0x00004803000085a7 */ /* 0x000ea400080010ff */
[----:B--2---:R-:W-:Y:S05]  /*9030*/  @!P0 BRA `(.L_x_115) ;  /* 0xfffffffc00f08947 */ /* 0x004fea000383ffff */
[----:B------:R-:W-:Y:S05]  /*9040*/  BRA `(.L_x_22) ;  /* 0xffffff8800307947 */ /* 0x000fea000383ffff */
.L_x_29:
[----:B-1----:R-:W-:Y:S07]  /*9050*/  MOV R0, UR17 ;  /* 0x0000001100007c02 */ /* 0x002fee0008000f00 */
.L_x_116:
[----:B-1----:R1:W2:Y:S02]  /*9060*/  SYNCS.PHASECHK.TRANS64.TRYWAIT P0, [R0+URZ+0x48], R3 ;  /* 0x00004803000075a7 */ /* 0x0022a400080011ff */
[----:B--2---:R-:W-:Y:S05]  /*9070*/  @!P0 NANOSLEEP.SYNCS 0x989680 ;  /* 0x009896800000895d */ /* 0x004fea0003900000 */
[----:B------:R-:W2:Y:S02]  /*9080*/  @!P0 SYNCS.PHASECHK.TRANS64 P0, [R0+URZ+0x48], R3 ;  /* 0x00004803000085a7 */ /* 0x000ea400080010ff */
[----:B--2---:R-:W-:Y:S05]  /*9090*/  @!P0 BRA `(.L_x_116) ;  /* 0xfffffffc00f08947 */ /* 0x004fea000383ffff */
[----:B------:R-:W-:Y:S05]  /*90a0*/  BRA `(.L_x_28) ;  /* 0xffffff8800d87947 */ /* 0x000fea000383ffff */
.L_x_33:
[----:B-1----:R1:W2:Y:S02]  /*90b0*/  SYNCS.PHASECHK.TRANS64.TRYWAIT P0, [R3+URZ+0xc0], R0 ;  /* 0x0000c000030075a7 */ /* 0x0022a400080011ff */
[----:B--2---:R-:W-:Y:S05]  /*90c0*/  @!P0 NANOSLEEP.SYNCS 0x989680 ;  /* 0x009896800000895d */ /* 0x004fea0003900000 */
[----:B------:R-:W2:Y:S02]  /*90d0*/  @!P0 SYNCS.PHASECHK.TRANS64 P0, [R3+URZ+0xc0], R0 ;  /* 0x0000c000030085a7 */ /* 0x000ea400080010ff */
[----:B--2---:R-:W-:Y:S05]  /*90e0*/  @!P0 BRA `(.L_x_33) ;  /* 0xfffffffc00f08947 */ /* 0x004fea000383ffff */
[----:B------:R-:W-:Y:S05]  /*90f0*/  BRA `(.L_x_117) ;  /* 0xffffff8c00687947 */ /* 0x000fea000383ffff */
.L_x_37:
[----:B------:R-:W-:-:S07]  /*9100*/  MOV R0, UR4 ;  /* 0x0000000400007c02 */ /* 0x000fce0008000f00 */
.L_x_118:
[----:B-1----:R1:W2:Y:S02]  /*9110*/  SYNCS.PHASECHK.TRANS64.TRYWAIT P0, [R0+URZ], R2 ;  /* 0x00000002000075a7 */ /* 0x0022a400080011ff */
[----:B--2---:R-:W-:Y:S05]  /*9120*/  @!P0 NANOSLEEP.SYNCS 0x989680 ;  /* 0x009896800000895d */ /* 0x004fea0003900000 */
[----:B------:R-:W2:Y:S02]  /*9130*/  @!P0 SYNCS.PHASECHK.TRANS64 P0, [R0+URZ], R2 ;  /* 0x00000002000085a7 */ /* 0x000ea400080010ff */
[----:B--2---:R-:W-:Y:S05]  /*9140*/  @!P0 BRA `(.L_x_118) ;  /* 0xfffffffc00f08947 */ /* 0x004fea000383ffff */
[----:B------:R-:W-:Y:S05]  /*9150*/  BRA `(.L_x_119) ;  /* 0xffffff94000c7947 */ /* 0x000fea000383ffff */
.L_x_38:
[----:B------:R-:W-:-:S07]  /*9160*/  MOV R0, UR5 ;  /* 0x0000000500007c02 */ /* 0x000fce0008000f00 */
.L_x_120:
[----:B-1----:R1:W2:Y:S02]  /*9170*/  SYNCS.PHASECHK.TRANS64.TRYWAIT P0, [R0+URZ], R3 ;  /* 0x00000003000075a7 */ /* 0x0022a400080011ff */
[----:B--2---:R-:W-:Y:S05]  /*9180*/  @!P0 NANOSLEEP.SYNCS 0x989680 ;  /* 0x009896800000895d */ /* 0x004fea0003900000 */
[----:B------:R-:W2:Y:S02]  /*9190*/  @!P0 SYNCS.PHASECHK.TRANS64 P0, [R0+URZ], R3 ;  /* 0x00000003000085a7 */ /* 0x000ea400080010ff */
[----:B--2---:R-:W-:Y:S05]  /*91a0*/  @!P0 BRA `(.L_x_120) ;  /* 0xfffffffc00f08947 */ /* 0x004fea000383ffff */
[----:B------:R-:W-:Y:S05]  /*91b0*/  BRA `(.L_x_121) ;  /* 0xffffff9400187947 */ /* 0x000fea000383ffff */
.L_x_39:
[----:B------:R-:W-:-:S07]  /*91c0*/  MOV R0, UR5 ;  /* 0x0000000500007c02 */ /* 0x000fce0008000f00 */
.L_x_122:
[----:B-1----:R1:W2:Y:S02]  /*91d0*/  SYNCS.PHASECHK.TRANS64.TRYWAIT P0, [R0+URZ], R3 ;  /* 0x00000003000075a7 */ /* 0x0022a400080011ff */
[----:B--2---:R-:W-:Y:S05]  /*91e0*/  @!P0 NANOSLEEP.SYNCS 0x989680 ;  /* 0x009896800000895d */ /* 0x004fea0003900000 */
[----:B------:R-:W2:Y:S02]  /*91f0*/  @!P0 SYNCS.PHASECHK.TRANS64 P0, [R0+URZ], R3 ;  /* 0x00000003000085a7 */ /* 0x000ea400080010ff */
[----:B--2---:R-:W-:Y:S05]  /*9200*/  @!P0 BRA `(.L_x_122) ;  /* 0xfffffffc00f08947 */ /* 0x004fea000383ffff */
[----:B------:R-:W-:Y:S05]  /*9210*/  BRA `(.L_x_123) ;  /* 0xffffff9400247947 */ /* 0x000fea000383ffff */
.L_x_40:
[----:B------:R-:W-:-:S07]  /*9220*/  MOV R0, UR5 ;  /* 0x0000000500007c02 */ /* 0x000fce0008000f00 */
.L_x_124:
[----:B-1----:R1:W2:Y:S02]  /*9230*/  SYNCS.PHASECHK.TRANS64.TRYWAIT P0, [R0+URZ], R3 ;  /* 0x00000003000075a7 */ /* 0x0022a400080011ff */
[----:B--2---:R-:W-:Y:S05]  /*9240*/  @!P0 NANOSLEEP.SYNCS 0x989680 ;  /* 0x009896800000895d */ /* 0x004fea0003900000 */
[----:B------:R-:W2:Y:S02]  /*9250*/  @!P0 SYNCS.PHASECHK.TRANS64 P0, [R0+URZ], R3 ;  /* 0x00000003000085a7 */ /* 0x000ea400080010ff */
[----:B--2---:R-:W-:Y:S05]  /*9260*/  @!P0 BRA `(.L_x_124) ;  /* 0xfffffffc00f08947 */ /* 0x004fea000383ffff */
[----:B------:R-:W-:Y:S05]  /*9270*/  BRA `(.L_x_125) ;  /* 0xffffff9400307947 */ /* 0x000fea000383ffff */
.L_x_41:
[----:B------:R-:W-:-:S07]  /*9280*/  MOV R0, UR5 ;  /* 0x0000000500007c02 */ /* 0x000fce0008000f00 */
.L_x_126:
[----:B-1----:R1:W2:Y:S02]  /*9290*/  SYNCS.PHASECHK.TRANS64.TRYWAIT P0, [R0+URZ], R3 ;  /* 0x00000003000075a7 */ /* 0x0022a400080011ff */
[----:B--2---:R-:W-:Y:S05]  /*92a0*/  @!P0 NANOSLEEP.SYNCS 0x989680 ;  /* 0x009896800000895d */ /* 0x004fea0003900000 */
[----:B------:R-:W2:Y:S02]  /*92b0*/  @!P0 SYNCS.PHASECHK.TRANS64 P0, [R0+URZ], R3 ;  /* 0x00000003000085a7 */ /* 0x000ea400080010ff */
[----:B--2---:R-:W-:Y:S05]  /*92c0*/  @!P0 BRA `(.L_x_126) ;  /* 0xfffffffc00f08947 */ /* 0x004fea000383ffff */
[----:B------:R-:W-:Y:S05]  /*92d0*/  BRA `(.L_x_127) ;  /* 0xffffff94003c7947 */ /* 0x000fea000383ffff */
.L_x_42:
[----:B------:R-:W-:-:S07]  /*92e0*/  MOV R0, UR5 ;  /* 0x0000000500007c02 */ /* 0x000fce0008000f00 */
.L_x_128:
[----:B-1----:R1:W2:Y:S02]  /*92f0*/  SYNCS.PHASECHK.TRANS64.TRYWAIT P0, [R0+URZ], R3 ;  /* 0x00000003000075a7 */ /* 0x0022a400080011ff */
[----:B--2---:R-:W-:Y:S05]  /*9300*/  @!P0 NANOSLEEP.SYNCS 0x989680 ;  /* 0x009896800000895d */ /* 0x004fea0003900000 */
[----:B------:R-:W2:Y:S02]  /*9310*/  @!P0 SYNCS.PHASECHK.TRANS64 P0, [R0+URZ], R3 ;  /* 0x00000003000085a7 */ /* 0x000ea400080010ff */
[----:B--2---:R-:W-:Y:S05]  /*9320*/  @!P0 BRA `(.L_x_128) ;  /* 0xfffffffc00f08947 */ /* 0x004fea000383ffff */
[----:B------:R-:W-:Y:S05]  /*9330*/  BRA `(.L_x_129) ;  /* 0xffffff9400487947 */ /* 0x000fea000383ffff */
.L_x_43:
[----:B------:R-:W-:-:S07]  /*9340*/  MOV R0, UR5 ;  /* 0x0000000500007c02 */ /* 0x000fce0008000f00 */
.L_x_130:
[----:B-1----:R1:W2:Y:S02]  /*9350*/  SYNCS.PHASECHK.TRANS64.TRYWAIT P0, [R0+URZ], R3 ;  /* 0x00000003000075a7 */ /* 0x0022a400080011ff */
[----:B--2---:R-:W-:Y:S05]  /*9360*/  @!P0 NANOSLEEP.SYNCS 0x989680 ;  /* 0x009896800000895d */ /* 0x004fea0003900000 */
[----:B------:R-:W2:Y:S02]  /*9370*/  @!P0 SYNCS.PHASECHK.TRANS64 P0, [R0+URZ], R3 ;  /* 0x00000003000085a7 */ /* 0x000ea400080010ff */
[----:B--2---:R-:W-:Y:S05]  /*9380*/  @!P0 BRA `(.L_x_130) ;  /* 0xfffffffc00f08947 */ /* 0x004fea000383ffff */
[----:B------:R-:W-:Y:S05]  /*9390*/  BRA `(.L_x_131) ;  /* 0xffffff9400547947 */ /* 0x000fea000383ffff */
.L_x_44:
[----:B------:R-:W-:-:S07]  /*93a0*/  MOV R0, UR5 ;  /* 0x0000000500007c02 */ /* 0x000fce0008000f00 */
.L_x_132:
[----:B-1----:R1:W2:Y:S02]  /*93b0*/  SYNCS.PHASECHK.TRANS64.TRYWAIT P0, [R0+URZ], R3 ;  /* 0x00000003000075a7 */ /* 0x0022a400080011ff */
[----:B--2---:R-:W-:Y:S05]  /*93c0*/  @!P0 NANOSLEEP.SYNCS 0x989680 ;  /* 0x009896800000895d */ /* 0x004fea0003900000 */
[----:B------:R-:W2:Y:S02]  /*93d0*/  @!P0 SYNCS.PHASECHK.TRANS64 P0, [R0+URZ], R3 ;  /* 0x00000003000085a7 */ /* 0x000ea400080010ff */
[----:B--2---:R-:W-:Y:S05]  /*93e0*/  @!P0 BRA `(.L_x_132) ;  /* 0xfffffffc00f08947 */ /* 0x004fea000383ffff */
[----:B------:R-:W-:Y:S05]  /*93f0*/  BRA `(.L_x_133) ;  /* 0xffffff9400607947 */ /* 0x000fea000383ffff */
.L_x_47:
[----:B--2---:R2:W3:Y:S02]  /*9400*/  SYNCS.PHASECHK.TRANS64.TRYWAIT P0, [R2+URZ+0x120], R4 ;  /* 0x00012004020075a7 */ /* 0x0044e400080011ff */
[----:B---3--:R-:W-:Y:S05]  /*9410*/  @!P0 NANOSLEEP.SYNCS 0x989680 ;  /* 0x009896800000895d */ /* 0x008fea0003900000 */
[----:B------:R-:W3:Y:S02]  /*9420*/  @!P0 SYNCS.PHASECHK.TRANS64 P0, [R2+URZ+0x120], R4 ;  /* 0x00012004020085a7 */ /* 0x000ee400080010ff */
[----:B---3--:R-:W-:Y:S05]  /*9430*/  @!P0 BRA `(.L_x_47) ;  /* 0xfffffffc00f08947 */ /* 0x008fea000383ffff */
[----:B------:R-:W-:Y:S05]  /*9440*/  BRA `(.L_x_134) ;  /* 0xffffff9400bc7947 */ /* 0x000fea000383ffff */
.L_x_48:
[----:B------:R-:W-:-:S07]  /*9450*/  MOV R2, UR4 ;  /* 0x0000000400027c02 */ /* 0x000fce0008000f00 */
.L_x_135:
[----:B--2---:R2:W3:Y:S02]  /*9460*/  SYNCS.PHASECHK.TRANS64.TRYWAIT P0, [R2+URZ+0xd0], R5 ;  /* 0x0000d005020075a7 */ /* 0x0044e400080011ff */
[----:B---3--:R-:W-:Y:S05]  /*9470*/  @!P0 NANOSLEEP.SYNCS 0x989680 ;  /* 0x009896800000895d */ /* 0x008fea0003900000 */
[----:B------:R-:W3:Y:S02]  /*9480*/  @!P0 SYNCS.PHASECHK.TRANS64 P0, [R2+URZ+0xd0], R5 ;  /* 0x0000d005020085a7 */ /* 0x000ee400080010ff */
[----:B---3--:R-:W-:Y:S05]  /*9490*/  @!P0 BRA `(.L_x_135) ;  /* 0xfffffffc00f08947 */ /* 0x008fea000383ffff */
[----:B------:R-:W-:Y:S05]  /*94a0*/  BRA `(.L_x_136) ;  /* 0xffffff9400cc7947 */ /* 0x000fea000383ffff */
.L_x_49:
[----:B--2---:R2:W3:Y:S02]  /*94b0*/  SYNCS.PHASECHK.TRANS64.TRYWAIT P1, [R2+URZ+0xc0], R4 ;  /* 0x0000c004020075a7 */ /* 0x0044e400080211ff */
[----:B---3--:R-:W-:Y:S05]  /*94c0*/  @!P1 NANOSLEEP.SYNCS 0x989680 ;  /* 0x009896800000995d */ /* 0x008fea0003900000 */
[----:B------:R-:W3:Y:S02]  /*94d0*/  @!P1 SYNCS.PHASECHK.TRANS64 P1, [R2+URZ+0xc0], R4 ;  /* 0x0000c004020095a7 */ /* 0x000ee400080210ff */
[----:B---3--:R-:W-:Y:S05]  /*94e0*/  @!P1 BRA `(.L_x_49) ;  /* 0xfffffffc00f09947 */ /* 0x008fea000383ffff */
[----:B------:R-:W-:Y:S05]  /*94f0*/  BRA `(.L_x_137) ;  /* 0xffffff9400fc7947 */ /* 0x000fea000383ffff */
.L_x_52:
[----:B------:R-:W-:-:S07]  /*9500*/  MOV R0, UR4 ;  /* 0x0000000400007c02 */ /* 0x000fce0008000f00 */
.L_x_138:
[----:B--2---:R2:W3:Y:S02]  /*9510*/  SYNCS.PHASECHK.TRANS64.TRYWAIT P0, [R0+URZ+0xd0], R2 ;  /* 0x0000d002000075a7 */ /* 0x0044e400080011ff */
[----:B---3--:R-:W-:Y:S05]  /*9520*/  @!P0 NANOSLEEP.SYNCS 0x989680 ;  /* 0x009896800000895d */ /* 0x008fea0003900000 */
[----:B------:R-:W3:Y:S02]  /*9530*/  @!P0 SYNCS.PHASECHK.TRANS64 P0, [R0+URZ+0xd0], R2 ;  /* 0x0000d002000085a7 */ /* 0x000ee400080010ff */
[----:B---3--:R-:W-:Y:S05]  /*9540*/  @!P0 BRA `(.L_x_138) ;  /* 0xfffffffc00f08947 */ /* 0x008fea000383ffff */
[----:B------:R-:W-:Y:S05]  /*9550*/  BRA `(.L_x_51) ;  /* 0xffffff9800507947 */ /* 0x000fea000383ffff */
.L_x_59:
[----:B-1----:R1:W2:Y:S02]  /*9560*/  SYNCS.PHASECHK.TRANS64.TRYWAIT P1, [R0+URZ+0xc0], R2 ;  /* 0x0000c002000075a7 */ /* 0x0022a400080211ff */
[----:B--2---:R-:W-:Y:S05]  /*9570*/  @!P1 NANOSLEEP.SYNCS 0x989680 ;  /* 0x009896800000995d */ /* 0x004fea0003900000 */
[----:B------:R-:W2:Y:S02]  /*9580*/  @!P1 SYNCS.PHASECHK.TRANS64 P1, [R0+URZ+0xc0], R2 ;  /* 0x0000c002000095a7 */ /* 0x000ea400080210ff */
[----:B--2---:R-:W-:Y:S05]  /*9590*/  @!P1 BRA `(.L_x_59) ;  /* 0xfffffffc00f09947 */ /* 0x004fea000383ffff */
[----:B------:R-:W-:Y:S05]  /*95a0*/  BRA `(.L_x_139) ;  /* 0xffffff9c00b07947 */ /* 0x000fea000383ffff */
.L_x_60:
[----:B------:R-:W-:-:S07]  /*95b0*/  MOV R2, UR22 ;  /* 0x0000001600027c02 */ /* 0x000fce0008000f00 */
.L_x_140:
[----:B-1----:R1:W2:Y:S02]  /*95c0*/  SYNCS.PHASECHK.TRANS64.TRYWAIT P0, [R2+URZ+0x100], R0 ;  /* 0x00010000020075a7 */ /* 0x0022a400080011ff */
[----:B--2---:R-:W-:Y:S05]  /*95d0*/  @!P0 NANOSLEEP.SYNCS 0x989680 ;  /* 0x009896800000895d */ /* 0x004fea0003900000 */
[----:B------:R-:W2:Y:S02]  /*95e0*/  @!P0 SYNCS.PHASECHK.TRANS64 P0, [R2+URZ+0x100], R0 ;  /* 0x00010000020085a7 */ /* 0x000ea400080010ff */
[----:B--2---:R-:W-:Y:S05]  /*95f0*/  @!P0 BRA `(.L_x_140) ;  /* 0xfffffffc00f08947 */ /* 0x004fea000383ffff */
[----:B------:R-:W-:Y:S05]  /*9600*/  BRA `(.L_x_141) ;  /* 0xffffff9c00f87947 */ /* 0x000fea000383ffff */
.L_x_63:
[----:B------:R-:W-:Y:S07]  /*9610*/  MOV R0, UR7 ;  /* 0x0000000700007c02 */ /* 0x000fee0008000f00 */
.L_x_142:
[----:B-1----:R1:W2:Y:S02]  /*9620*/  SYNCS.PHASECHK.TRANS64.TRYWAIT P0, [R0+URZ], R2 ;  /* 0x00000002000075a7 */ /* 0x0022a400080011ff */
[----:B--2---:R-:W-:Y:S05]  /*9630*/  @!P0 NANOSLEEP.SYNCS 0x989680 ;  /* 0x009896800000895d */ /* 0x004fea0003900000 */
[----:B------:R-:W2:Y:S02]  /*9640*/  @!P0 SYNCS.PHASECHK.TRANS64 P0, [R0+URZ], R2 ;  /* 0x00000002000085a7 */ /* 0x000ea400080010ff */
[----:B--2---:R-:W-:Y:S05]  /*9650*/  @!P0 BRA `(.L_x_142) ;  /* 0xfffffffc00f08947 */ /* 0x004fea000383ffff */
[----:B------:R-:W-:Y:S05]  /*9660*/  BRA `(.L_x_62) ;  /* 0xffffffa000147947 */ /* 0x000fea000383ffff */
.L_x_66:
[----:B------:R-:W-:-:S07]  /*9670*/  MOV R0, UR4 ;  /* 0x0000000400007c02 */ /* 0x000fce0008000f00 */
.L_x_143:
[----:B--2---:R2:W3:Y:S02]  /*9680*/  SYNCS.PHASECHK.TRANS64.TRYWAIT P0, [R0+URZ], R2 ;  /* 0x00000002000075a7 */ /* 0x0044e400080011ff */
[----:B---3--:R-:W-:Y:S05]  /*9690*/  @!P0 NANOSLEEP.SYNCS 0x989680 ;  /* 0x009896800000895d */ /* 0x008fea0003900000 */
[----:B------:R-:W3:Y:S02]  /*96a0*/  @!P0 SYNCS.PHASECHK.TRANS64 P0, [R0+URZ], R2 ;  /* 0x00000002000085a7 */ /* 0x000ee400080010ff */
[----:B---3--:R-:W-:Y:S05]  /*96b0*/  @!P0 BRA `(.L_x_143) ;  /* 0xfffffffc00f08947 */ /* 0x008fea000383ffff */
[----:B------:R-:W-:Y:S05]  /*96c0*/  BRA `(.L_x_144) ;  /* 0xffffffa000cc7947 */ /* 0x000fea000383ffff */
.L_x_67:
[----:B------:R-:W-:-:S07]  /*96d0*/  MOV R0, UR5 ;  /* 0x0000000500007c02 */ /* 0x000fce0008000f00 */
.L_x_145:
[----:B-1----:R1:W2:Y:S02]  /*96e0*/  SYNCS.PHASECHK.TRANS64.TRYWAIT P0, [R0+URZ], R3 ;  /* 0x00000003000075a7 */ /* 0x0022a400080011ff */
[----:B--2---:R-:W-:Y:S05]  /*96f0*/  @!P0 NANOSLEEP.SYNCS 0x989680 ;  /* 0x009896800000895d */ /* 0x004fea0003900000 */
[----:B------:R-:W2:Y:S02]  /*9700*/  @!P0 SYNCS.PHASECHK.TRANS64 P0, [R0+URZ], R3 ;  /* 0x00000003000085a7 */ /* 0x000ea400080010ff */
[----:B--2---:R-:W-:Y:S05]  /*9710*/  @!P0 BRA `(.L_x_145) ;  /* 0xfffffffc00f08947 */ /* 0x004fea000383ffff */
[----:B------:R-:W-:Y:S05]  /*9720*/  BRA `(.L_x_146) ;  /* 0xffffffa000d87947 */ /* 0x000fea000383ffff */
.L_x_68:
[----:B------:R-:W-:-:S07]  /*9730*/  MOV R0, UR5 ;  /* 0x0000000500007c02 */ /* 0x000fce0008000f00 */
.L_x_147:
[----:B-1----:R1:W2:Y:S02]  /*9740*/  SYNCS.PHASECHK.TRANS64.TRYWAIT P0, [R0+URZ], R3 ;  /* 0x00000003000075a7 */ /* 0x0022a400080011ff */
[----:B--2---:R-:W-:Y:S05]  /*9750*/  @!P0 NANOSLEEP.SYNCS 0x989680 ;  /* 0x009896800000895d */ /* 0x004fea0003900000 */
[----:B------:R-:W2:Y:S02]  /*9760*/  @!P0 SYNCS.PHASECHK.TRANS64 P0, [R0+URZ], R3 ;  /* 0x00000003000085a7 */ /* 0x000ea400080010ff */
[----:B--2---:R-:W-:Y:S05]  /*9770*/  @!P0 BRA `(.L_x_147) ;  /* 0xfffffffc00f08947 */ /* 0x004fea000383ffff */
[----:B------:R-:W-:Y:S05]  /*9780*/  BRA `(.L_x_148) ;  /* 0xffffffa000e47947 */ /* 0x000fea000383ffff */
.L_x_69:
[----:B-1----:R-:W-:-:S07]  /*9790*/  MOV R0, UR4 ;  /* 0x0000000400007c02 */ /* 0x002fce0008000f00 */
.L_x_149:
[----:B-1----:R1:W2:Y:S02]  /*97a0*/  SYNCS.PHASECHK.TRANS64.TRYWAIT P0, [R0+URZ], R2 ;  /* 0x00000002000075a7 */ /* 0x0022a400080011ff */
[----:B--2---:R-:W-:Y:S05]  /*97b0*/  @!P0 NANOSLEEP.SYNCS 0x989680 ;  /* 0x009896800000895d */ /* 0x004fea0003900000 */
[----:B------:R-:W2:Y:S02]  /*97c0*/  @!P0 SYNCS.PHASECHK.TRANS64 P0, [R0+URZ], R2 ;  /* 0x00000002000085a7 */ /* 0x000ea400080010ff */
[----:B--2---:R-:W-:Y:S05]  /*97d0*/  @!P0 BRA `(.L_x_149) ;  /* 0xfffffffc00f08947 */ /* 0x004fea000383ffff */
[----:B------:R-:W-:Y:S05]  /*97e0*/  BRA `(.L_x_150) ;  /* 0xffffffa000f07947 */ /* 0x000fea000383ffff */
.L_x_74:
[----:B--2---:R2:W4:Y:S02]  /*97f0*/  SYNCS.PHASECHK.TRANS64.TRYWAIT P0, [R3+URZ+0xc0], R0 ;  /* 0x0000c000030075a7 */ /* 0x00452400080011ff */
[----:B----4-:R-:W-:Y:S05]  /*9800*/  @!P0 NANOSLEEP.SYNCS 0x989680 ;  /* 0x009896800000895d */ /* 0x010fea0003900000 */
[----:B------:R-:W4:Y:S02]  /*9810*/  @!P0 SYNCS.PHASECHK.TRANS64 P0, [R3+URZ+0xc0], R0 ;  /* 0x0000c000030085a7 */ /* 0x000f2400080010ff */
[----:B----4-:R-:W-:Y:S05]  /*9820*/  @!P0 BRA `(.L_x_74) ;  /* 0xfffffffc00f08947 */ /* 0x010fea000383ffff */
[----:B------:R-:W-:Y:S05]  /*9830*/  BRA `(.L_x_151) ;  /* 0xffffffa800107947 */ /* 0x000fea000383ffff */
.L_x_77:
[----:B-1----:R-:W-:Y:S07]  /*9840*/  MOV R0, UR6 ;  /* 0x0000000600007c02 */ /* 0x002fee0008000f00 */
.L_x_152:
[----:B-1----:R1:W2:Y:S02]  /*9850*/  SYNCS.PHASECHK.TRANS64.TRYWAIT P1, [R0+URZ+0xb8], R2 ;  /* 0x0000b802000075a7 */ /* 0x0022a400080211ff */
[----:B--2---:R-:W-:Y:S05]  /*9860*/  @!P1 NANOSLEEP.SYNCS 0x989680 ;  /* 0x009896800000995d */ /* 0x004fea0003900000 */
[----:B------:R-:W2:Y:S02]  /*9870*/  @!P1 SYNCS.PHASECHK.TRANS64 P1, [R0+URZ+0xb8], R2 ;  /* 0x0000b802000095a7 */ /* 0x000ea400080210ff */
[----:B--2---:R-:W-:Y:S05]  /*9880*/  @!P1 BRA `(.L_x_152) ;  /* 0xfffffffc00f09947 */ /* 0x004fea000383ffff */
[----:B------:R-:W-:Y:S05]  /*9890*/  BRA `(.L_x_76) ;  /* 0xffffffac00807947 */ /* 0x000fea000383ffff */
.L_x_80:
[----:B------:R-:W-:Y:S07]  /*98a0*/  MOV R2, UR5 ;  /* 0x0000000500027c02 */ /* 0x000fee0008000f00 */
.L_x_153:
[----:B-1----:R1:W2:Y:S02]  /*98b0*/  SYNCS.PHASECHK.TRANS64.TRYWAIT P2, [R2+URZ+0xa0], R0 ;  /* 0x0000a000020075a7 */ /* 0x0022a400080411ff */
[----:B--2---:R-:W-:Y:S05]  /*98c0*/  @!P2 NANOSLEEP.SYNCS 0x989680 ;  /* 0x009896800000a95d */ /* 0x004fea0003900000 */
[----:B------:R-:W2:Y:S02]  /*98d0*/  @!P2 SYNCS.PHASECHK.TRANS64 P2, [R2+URZ+0xa0], R0 ;  /* 0x0000a0000200a5a7 */ /* 0x000ea400080410ff */
[----:B--2---:R-:W-:Y:S05]  /*98e0*/  @!P2 BRA `(.L_x_153) ;  /* 0xfffffffc00f0a947 */ /* 0x004fea000383ffff */
[----:B------:R-:W-:Y:S05]  /*98f0*/  BRA `(.L_x_154) ;  /* 0xffffffac00dc7947 */ /* 0x000fea000383ffff */
.L_x_82:
[----:B------:R-:W-:-:S07]  /*9900*/  MOV R0, UR4 ;  /* 0x0000000400007c02 */ /* 0x000fce0008000f00 */
.L_x_155:
[----:B-1----:R1:W4:Y:S02]  /*9910*/  SYNCS.PHASECHK.TRANS64.TRYWAIT P0, [R0+URZ], R2 ;  /* 0x00000002000075a7 */ /* 0x00232400080011ff */
[----:B----4-:R-:W-:Y:S05]  /*9920*/  @!P0 NANOSLEEP.SYNCS 0x989680 ;  /* 0x009896800000895d */ /* 0x010fea0003900000 */
[----:B------:R-:W4:Y:S02]  /*9930*/  @!P0 SYNCS.PHASECHK.TRANS64 P0, [R0+URZ], R2 ;  /* 0x00000002000085a7 */ /* 0x000f2400080010ff */
[----:B----4-:R-:W-:Y:S05]  /*9940*/  @!P0 BRA `(.L_x_155) ;  /* 0xfffffffc00f08947 */ /* 0x010fea000383ffff */
[----:B------:R-:W-:Y:S05]  /*9950*/  BRA `(.L_x_156) ;  /* 0xffffffb000d47947 */ /* 0x000fea000383ffff */
.L_x_84:
[----:B------:R-:W-:Y:S07]  /*9960*/  MOV R0, UR4 ;  /* 0x0000000400007c02 */ /* 0x000fee0008000f00 */
.L_x_157:
[----:B--2---:R2:W3:Y:S02]  /*9970*/  SYNCS.PHASECHK.TRANS64.TRYWAIT P0, [R0+URZ+0xc0], R3 ;  /* 0x0000c003000075a7 */ /* 0x0044e400080011ff */
[----:B---3--:R-:W-:Y:S05]  /*9980*/  @!P0 NANOSLEEP.SYNCS 0x989680 ;  /* 0x009896800000895d */ /* 0x008fea0003900000 */
[----:B------:R-:W3:Y:S02]  /*9990*/  @!P0 SYNCS.PHASECHK.TRANS64 P0, [R0+URZ+0xc0], R3 ;  /* 0x0000c003000085a7 */ /* 0x000ee400080010ff */
[----:B---3--:R-:W-:Y:S05]  /*99a0*/  @!P0 BRA `(.L_x_157) ;  /* 0xfffffffc00f08947 */ /* 0x008fea000383ffff */
[----:B------:R-:W-:Y:S05]  /*99b0*/  BRA `(.L_x_158) ;  /* 0xffffffb400787947 */ /* 0x000fea000383ffff */
.L_x_94:
[----:B-1----:R1:W2:Y:S02]  /*99c0*/  SYNCS.PHASECHK.TRANS64.TRYWAIT P1, [R3+URZ+0x90], R4 ;  /* 0x00009004030075a7 */ /* 0x0022a400080211ff */
[----:B--2---:R-:W-:Y:S05]  /*99d0*/  @!P1 NANOSLEEP.SYNCS 0x989680 ;  /* 0x009896800000995d */ /* 0x004fea0003900000 */
[----:B------:R-:W2:Y:S02]  /*99e0*/  @!P1 SYNCS.PHASECHK.TRANS64 P1, [R3+URZ+0x90], R4 ;  /* 0x00009004030095a7 */ /* 0x000ea400080210ff */
[----:B--2---:R-:W-:Y:S05]  /*99f0*/  @!P1 BRA `(.L_x_94) ;  /* 0xfffffffc00f09947 */ /* 0x004fea000383ffff */
[----:B------:R-:W-:Y:S05]  /*9a00*/  BRA `(.L_x_93) ;  /* 0xffffffc4005c7947 */ /* 0x000fea000383ffff */
.L_x_96:
[----:B---3--:R3:W4:Y:S02]  /*9a10*/  SYNCS.PHASECHK.TRANS64.TRYWAIT P0, [R0+URZ+0xe0], R5 ;  /* 0x0000e005000075a7 */ /* 0x00872400080011ff */
[----:B----4-:R-:W-:Y:S05]  /*9a20*/  @!P0 NANOSLEEP.SYNCS 0x989680 ;  /* 0x009896800000895d */ /* 0x010fea0003900000 */
[----:B------:R-:W4:Y:S02]  /*9a30*/  @!P0 SYNCS.PHASECHK.TRANS64 P0, [R0+URZ+0xe0], R5 ;  /* 0x0000e005000085a7 */ /* 0x000f2400080010ff */
[----:B----4-:R-:W-:Y:S05]  /*9a40*/  @!P0 BRA `(.L_x_96) ;  /* 0xfffffffc00f08947 */ /* 0x010fea000383ffff */
[----:B------:R-:W-:Y:S05]  /*9a50*/  BRA `(.L_x_95) ;  /* 0xffffffc800287947 */ /* 0x000fea000383ffff */
        .weak           $__internal_0_$__cuda_sm10x_tcgen05_guardrail_trap_col_being_dealloced_not_returned_by_alloc
        .type           $__internal_0_$__cuda_sm10x_tcgen05_guardrail_trap_col_being_dealloced_not_returned_by_alloc,@function
        .size           $__internal_0_$__cuda_sm10x_tcgen05_guardrail_trap_col_being_dealloced_not_returned_by_alloc,($__internal_1_$__cuda_sm10x_tcgen05_guardrail_trap_phase_invalid_during_alloc - $__internal_0_$__cuda_sm10x_tcgen05_guardrail_trap_col_being_dealloced_not_returned_by_alloc)
$__internal_0_$__cuda_sm10x_tcgen05_guardrail_trap_col_being_dealloced_not_returned_by_alloc:
[----:B------:R-:W-:Y:S05]  /*9a60*/  BPT.TRAP 0x1 ;  /* 0x000000040000795c */ /* 0x000fea0000300000 */
[----:B------:R-:W-:-:S04]  /*9a70*/  HFMA2 R3, -RZ, RZ, 0, 0 ;  /* 0x00000000ff037431 */ /* 0x000fc800000001ff */
[----:B------:R-:W-:Y:S05]  /*9a80*/  RET.REL.NODEC R2 `(_ZN7cutlass13device_kernelINS_4gemm6kernel13GemmUniversalIN4cute5tupleIJiiiiEEENS1_10collective13CollectiveMmaINS1_35MainloopSm100TmaUmmaWarpSpecializedILi9ELi2ELi4ENS5_IJNS4_1CILi1EEESB_SB_EEEEENS5_IJNSA_ILi64EEENSA_ILi224EEENSA_ILi32EEEEEENS_10bfloat16_tENS5_IJlSB_lEEESI_SJ_NS4_8TiledMMAINS4_8MMA_AtomIJNS4_20SM100_MMA_F16BF16_SSISI_SI_fLi64ELi224ELNS4_4UMMA5MajorE0ELSO_0ELNSN_7ScaleInE0ELSP_0EEEEEENS4_6LayoutISC_NS5_IJNSA_ILi0EEEST_ST_EEEEENS5_IJNS4_10UnderscoreESW_SW_EEEEENS4_13SM90_TMA_LOADENS4_14ComposedLayoutINS4_7SwizzleILi2ELi4ELi3EEENS4_18smem_ptr_flag_bitsILi16EEENSS_INS5_IJNSA_ILi8EEESG_EEENS5_IJSG_SB_EEEEEEEvNS4_8identityESZ_S19_vS1A_EENS_8epilogue10collective18CollectiveEpilogueINS1C_23Sm100TmaWarpSpecializedILi2ELi1ELi112ELb1ELb0EEEJSH_NS5_IJNSS_ISE_SB_EENSS_ISF_SB_EEEEESI_SJ_SI_SJ_NS1C_6fusion15FusionCallbacksIS1G_NS1K_17LinearCombinationISI_fSI_fLNS_15FloatRoundStyleE2EEESH_S1J_JEEENS4_5SM1004TMEM4LOAD26SM100_TMEM_LOAD_16dp256b4xESZ_S19_NS4_17SM75_U32x4_LDSM_NENS4_14SM90_TMA_STOREES19_NS4_17SM90_U32x4_STSM_NENS4_39AutoVectorizingCopyWithAssumedAlignmentILi128EEEEEEvvEEEEvNT_6ParamsE) ;  /* 0xffffff64025c7950 */ /* 0x000fea0003c3ffff */
        .weak           $__internal_1_$__cuda_sm10x_tcgen05_guardrail_trap_phase_invalid_during_alloc
        .type           $__internal_1_$__cuda_sm10x_tcgen05_guardrail_trap_phase_invalid_during_alloc,@function
        .size           $__internal_1_$__cuda_sm10x_tcgen05_guardrail_trap_phase_invalid_during_alloc,($__internal_2_$__cuda_sm10x_tcgen05_guardrail_trap_unallocated_columns_being_dealloced - $__internal_1_$__cuda_sm10x_tcgen05_guardrail_trap_phase_invalid_during_alloc)
$__internal_1_$__cuda_sm10x_tcgen05_guardrail_trap_phase_invalid_during_alloc:
[----:B------:R-:W-:Y:S05]  /*9a90*/  BPT.TRAP 0x1 ;  /* 0x000000040000795c */ /* 0x000fea0000300000 */
[----:B------:R-:W-:-:S04]  /*9aa0*/  MOV R3, 0x0 ;  /* 0x0000000000037802 */ /* 0x000fc80000000f00 */
[----:B------:R-:W-:Y:S05]  /*9ab0*/  RET.REL.NODEC R2 `(_ZN7cutlass13device_kernelINS_4gemm6kernel13GemmUniversalIN4cute5tupleIJiiiiEEENS1_10collective13CollectiveMmaINS1_35MainloopSm100TmaUmmaWarpSpecializedILi9ELi2ELi4ENS5_IJNS4_1CILi1EEESB_SB_EEEEENS5_IJNSA_ILi64EEENSA_ILi224EEENSA_ILi32EEEEEENS_10bfloat16_tENS5_IJlSB_lEEESI_SJ_NS4_8TiledMMAINS4_8MMA_AtomIJNS4_20SM100_MMA_F16BF16_SSISI_SI_fLi64ELi224ELNS4_4UMMA5MajorE0ELSO_0ELNSN_7ScaleInE0ELSP_0EEEEEENS4_6LayoutISC_NS5_IJNSA_ILi0EEEST_ST_EEEEENS5_IJNS4_10UnderscoreESW_SW_EEEEENS4_13SM90_TMA_LOADENS4_14ComposedLayoutINS4_7SwizzleILi2ELi4ELi3EEENS4_18smem_ptr_flag_bitsILi16EEENSS_INS5_IJNSA_ILi8EEESG_EEENS5_IJSG_SB_EEEEEEEvNS4_8identityESZ_S19_vS1A_EENS_8epilogue10collective18CollectiveEpilogueINS1C_23Sm100TmaWarpSpecializedILi2ELi1ELi112ELb1ELb0EEEJSH_NS5_IJNSS_ISE_SB_EENSS_ISF_SB_EEEEESI_SJ_SI_SJ_NS1C_6fusion15FusionCallbacksIS1G_NS1K_17LinearCombinationISI_fSI_fLNS_15FloatRoundStyleE2EEESH_S1J_JEEENS4_5SM1004TMEM4LOAD26SM100_TMEM_LOAD_16dp256b4xESZ_S19_NS4_17SM75_U32x4_LDSM_NENS4_14SM90_TMA_STOREES19_NS4_17SM90_U32x4_STSM_NENS4_39AutoVectorizingCopyWithAssumedAlignmentILi128EEEEEEvvEEEEvNT_6ParamsE) ;  /* 0xffffff6402507950 */ /* 0x000fea0003c3ffff */
        .weak           $__internal_2_$__cuda_sm10x_tcgen05_guardrail_trap_unallocated_columns_being_dealloced
        .type           $__internal_2_$__cuda_sm10x_tcgen05_guardrail_trap_unallocated_columns_being_dealloced,@function
        .size           $__internal_2_$__cuda_sm10x_tcgen05_guardrail_trap_unallocated_columns_being_dealloced,(.L_x_160 - $__internal_2_$__cuda_sm10x_tcgen05_guardrail_trap_unallocated_columns_being_dealloced)
$__internal_2_$__cuda_sm10x_tcgen05_guardrail_trap_unallocated_columns_being_dealloced:
[----:B------:R-:W-:Y:S05]  /*9ac0*/  BPT.TRAP 0x1 ;  /* 0x000000040000795c */ /* 0x000fea0000300000 */
[----:B------:R-:W-:-:S04]  /*9ad0*/  HFMA2 R3, -RZ, RZ, 0, 0 ;  /* 0x00000000ff037431 */ /* 0x000fc800000001ff */
[----:B------:R-:W-:Y:S05]  /*9ae0*/  RET.REL.NODEC R2 `(_ZN7cutlass13device_kernelINS_4gemm6kernel13GemmUniversalIN4cute5tupleIJiiiiEEENS1_10collective13CollectiveMmaINS1_35MainloopSm100TmaUmmaWarpSpecializedILi9ELi2ELi4ENS5_IJNS4_1CILi1EEESB_SB_EEEEENS5_IJNSA_ILi64EEENSA_ILi224EEENSA_ILi32EEEEEENS_10bfloat16_tENS5_IJlSB_lEEESI_SJ_NS4_8TiledMMAINS4_8MMA_AtomIJNS4_20SM100_MMA_F16BF16_SSISI_SI_fLi64ELi224ELNS4_4UMMA5MajorE0ELSO_0ELNSN_7ScaleInE0ELSP_0EEEEEENS4_6LayoutISC_NS5_IJNSA_ILi0EEEST_ST_EEEEENS5_IJNS4_10UnderscoreESW_SW_EEEEENS4_13SM90_TMA_LOADENS4_14ComposedLayoutINS4_7SwizzleILi2ELi4ELi3EEENS4_18smem_ptr_flag_bitsILi16EEENSS_INS5_IJNSA_ILi8EEESG_EEENS5_IJSG_SB_EEEEEEEvNS4_8identityESZ_S19_vS1A_EENS_8epilogue10collective18CollectiveEpilogueINS1C_23Sm100TmaWarpSpecializedILi2ELi1ELi112ELb1ELb0EEEJSH_NS5_IJNSS_ISE_SB_EENSS_ISF_SB_EEEEESI_SJ_SI_SJ_NS1C_6fusion15FusionCallbacksIS1G_NS1K_17LinearCombinationISI_fSI_fLNS_15FloatRoundStyleE2EEESH_S1J_JEEENS4_5SM1004TMEM4LOAD26SM100_TMEM_LOAD_16dp256b4xESZ_S19_NS4_17SM75_U32x4_LDSM_NENS4_14SM90_TMA_STOREES19_NS4_17SM90_U32x4_STSM_NENS4_39AutoVectorizingCopyWithAssumedAlignmentILi128EEEEEEvvEEEEvNT_6ParamsE) ;  /* 0xffffff6402447950 */ /* 0x000fea0003c3ffff */
.L_x_159:
[----:B------:R-:W-:-:S00]  /*9af0*/  BRA `(.L_x_159) ;  /* 0xfffffffc00fc7947 */ /* 0x000fc0000383ffff */
[----:B------:R-:W-:-:S00]  /*9b00*/  NOP ;  /* 0x0000000000007918 */ /* 0x000fc00000000000 */
[----:B------:R-:W-:-:S00]  /*9b10*/  NOP ;  /* 0x0000000000007918 */ /* 0x000fc00000000000 */
[----:B------:R-:W-:-:S00]  /*9b20*/  NOP ;  /* 0x0000000000007918 */ /* 0x000fc00000000000 */
[----:B------:R-:W-:-:S00]  /*9b30*/  NOP ;  /* 0x0000000000007918 */ /* 0x000fc00000000000 */
[----:B------:R-:W-:-:S00]  /*9b40*/  NOP ;  /* 0x0000000000007918 */ /* 0x000fc00000000000 */
[----:B------:R-:W-:-:S00]  /*9b50*/  NOP ;  /* 0x0000000000007918 */ /* 0x000fc00000000000 */
[----:B------:R-:W-:-:S00]  /*9b60*/  NOP ;  /* 0x0000000000007918 */ /* 0x000fc00000000000 */
[----:B------:R-:W-:-:S00]  /*9b70*/  NOP ;  /* 0x0000000000007918 */ /* 0x000fc00000000000 */
.L_x_160:


//--------------------- .nv.global.init           --------------------------
	.section	.nv.global.init,"aw",@progbits
.nv.global.init:
	.type		$str$27,@object
	.size		$str$27,($str$28 - $str$27)
$str$27:
        /*0000*/ 	.byte	0x28, 0x61, 0x64, 0x64, 0x72, 0x65, 0x73, 0x73, 0x20, 0x26, 0x20, 0x6d, 0x61, 0x73, 0x6b, 0x29
        /*0010*/ 	.byte	0x20, 0x3d, 0x3d, 0x20, 0x30, 0x00
	.type		$str$28,@object
	.size		$str$28,($str$26 - $str$28)
$str$28:
        /*0016*/ 	.byte	0x2f, 0x74, 0x6d, 0x70, 0x2f, 0x63, 0x75, 0x74, 0x6c, 0x61, 0x73, 0x73, 0x5f, 0x73, 0x77, 0x65
        /*0026*/ 	.byte	0x65, 0x70, 0x5f, 0x73, 0x72, 0x63, 0x2f, 0x69, 0x6e, 0x63, 0x6c, 0x75, 0x64, 0x65, 0x2f, 0x63
        /*0036*/ 	.byte	0x75, 0x74, 0x65, 0x2f, 0x70, 0x6f, 0x69, 0x6e, 0x74, 0x65, 0x72, 0x5f, 0x66, 0x6c, 0x61, 0x67
        /*0046*/ 	.byte	0x67, 0x65, 0x64, 0x2e, 0x68, 0x70, 0x70, 0x00
	.type		$str$26,@object
	.size		$str$26,($str$25 - $str$26)
$str$26:
        /*004e*/ 	.byte	0x2f, 0x74, 0x6d, 0x70, 0x2f, 0x63, 0x75, 0x74, 0x6c, 0x61, 0x73, 0x73, 0x5f, 0x73, 0x77, 0x65
        /*005e*/ 	.byte	0x65, 0x70, 0x5f, 0x73, 0x72, 0x63, 0x2f, 0x69, 0x6e, 0x63, 0x6c, 0x75, 0x64, 0x65, 0x2f, 0x63
        /*006e*/ 	.byte	0x75, 0x74, 0x65, 0x2f, 0x61, 0x74, 0x6f, 0x6d, 0x2f, 0x63, 0x6f, 0x70, 0x79, 0x5f, 0x74, 0x72
        /*007e*/ 	.byte	0x61, 0x69, 0x74, 0x73, 0x5f, 0x73, 0x6d, 0x31, 0x30, 0x30, 0x2e, 0x68, 0x70, 0x70, 0x00
	.type		$str$25,@object
	.size		$str$25,(__unnamed_1 - $str$25)
$str$25:
        /*008d*/ 	.byte	0x28, 0x28, 0x75, 0x69, 0x6e, 0x74, 0x33, 0x32, 0x5f, 0x74, 0x28, 0x74, 0x68, 0x72, 0x65, 0x61
        /*009d*/ 	.byte	0x64, 0x49, 0x64, 0x78, 0x2e, 0x78, 0x29, 0x20, 0x2f, 0x20, 0x33, 0x32, 0x29, 0x20, 0x25, 0x20
        /*00ad*/ 	.byte	0x34, 0x29, 0x20, 0x3d, 0x3d, 0x20, 0x28, 0x28, 0x28, 0x74, 0x6d, 0x65, 0x6d, 0x5f, 0x61, 0x64
        /*00bd*/ 	.byte	0x64, 0x72, 0x20, 0x3e, 0x3e, 0x20, 0x31, 0x36, 0x29, 0x20, 0x2f, 0x20, 0x33, 0x32, 0x29, 0x20
        /*00cd*/ 	.byte	0x25, 0x20, 0x34, 0x29, 0x00
	.type		__unnamed_1,@object
	.size		__unnamed_1,(__unnamed_2 - __unnamed_1)
__unnamed_1:
        /*00d2*/ 	.byte	0x61, 0x75, 0x74, 0x6f, 0x20, 0x63, 0x75, 0x74, 0x65, 0x3a, 0x3a, 0x61, 0x73, 0x5f, 0x70, 0x6f
        /* <DEDUP_REMOVED lines=24> */
        /*0262*/ 	.byte	0x43, 0x3c, 0x31, 0x34, 0x33, 0x33, 0x36, 0x3e, 0x3e, 0x3e, 0x3e, 0x5d, 0x00
	.type		__unnamed_2,@object
	.size		__unnamed_2,(.L_2 - __unnamed_2)
__unnamed_2:
        /* <DEDUP_REMOVED lines=45> */
        /*053f*/ 	.byte	0x3e, 0x3e, 0x3e, 0x5d, 0x00
.L_2:


//--------------------- .nv.shared._ZN7cutlass13device_kernelINS_4gemm6kernel13GemmUniversalIN4cute5tupleIJiiiiEEENS1_10collective13CollectiveMmaINS1_35MainloopSm100TmaUmmaWarpSpecializedILi9ELi2ELi4ENS5_IJNS4_1CILi1EEESB_SB_EEEEENS5_IJNSA_ILi64EEENSA_ILi224EEENSA_ILi32EEEEEENS_10bfloat16_tENS5_IJlSB_lEEESI_SJ_NS4_8TiledMMAINS4_8MMA_AtomIJNS4_20SM100_MMA_F16BF16_SSISI_SI_fLi64ELi224ELNS4_4UMMA5MajorE0ELSO_0ELNSN_7ScaleInE0ELSP_0EEEEEENS4_6LayoutISC_NS5_IJNSA_ILi0EEEST_ST_EEEEENS5_IJNS4_10UnderscoreESW_SW_EEEEENS4_13SM90_TMA_LOADENS4_14ComposedLayoutINS4_7SwizzleILi2ELi4ELi3EEENS4_18smem_ptr_flag_bitsILi16EEENSS_INS5_IJNSA_ILi8EEESG_EEENS5_IJSG_SB_EEEEEEEvNS4_8identityESZ_S19_vS1A_EENS_8epilogue10collective18CollectiveEpilogueINS1C_23Sm100TmaWarpSpecializedILi2ELi1ELi112ELb1ELb0EEEJSH_NS5_IJNSS_ISE_SB_EENSS_ISF_SB_EEEEESI_SJ_SI_SJ_NS1C_6fusion15FusionCallbacksIS1G_NS1K_17LinearCombinationISI_fSI_fLNS_15FloatRoundStyleE2EEESH_S1J_JEEENS4_5SM1004TMEM4LOAD26SM100_TMEM_LOAD_16dp256b4xESZ_S19_NS4_17SM75_U32x4_LDSM_NENS4_14SM90_TMA_STOREES19_NS4_17SM90_U32x4_STSM_NENS4_39AutoVectorizingCopyWithAssumedAlignmentILi128EEEEEEvvEEEEvNT_6ParamsE --------------------------
	.section	.nv.shared._ZN7cutlass13device_kernelINS_4gemm6kernel13GemmUniversalIN4cute5tupleIJiiiiEEENS1_10collective13CollectiveMmaINS1_35MainloopSm100TmaUmmaWarpSpecializedILi9ELi2ELi4ENS5_IJNS4_1CILi1EEESB_SB_EEEEENS5_IJNSA_ILi64EEENSA_ILi224EEENSA_ILi32EEEEEENS_10bfloat16_tENS5_IJlSB_lEEESI_SJ_NS4_8TiledMMAINS4_8MMA_AtomIJNS4_20SM100_MMA_F16BF16_SSISI_SI_fLi64ELi224ELNS4_4UMMA5MajorE0ELSO_0ELNSN_7ScaleInE0ELSP_0EEEEEENS4_6LayoutISC_NS5_IJNSA_ILi0EEEST_ST_EEEEENS5_IJNS4_10UnderscoreESW_SW_EEEEENS4_13SM90_TMA_LOADENS4_14ComposedLayoutINS4_7SwizzleILi2ELi4ELi3EEENS4_18smem_ptr_flag_bitsILi16EEENSS_INS5_IJNSA_ILi8EEESG_EEENS5_IJSG_SB_EEEEEEEvNS4_8identityESZ_S19_vS1A_EENS_8epilogue10collective18CollectiveEpilogueINS1C_23Sm100TmaWarpSpecializedILi2ELi1ELi112ELb1ELb0EEEJSH_NS5_IJNSS_ISE_SB_EENSS_ISF_SB_EEEEESI_SJ_SI_SJ_NS1C_6fusion15FusionCallbacksIS1G_NS1K_17LinearCombinationISI_fSI_fLNS_15FloatRoundStyleE2EEESH_S1J_JEEENS4_5SM1004TMEM4LOAD26SM100_TMEM_LOAD_16dp256b4xESZ_S19_NS4_17SM75_U32x4_LDSM_NENS4_14SM90_TMA_STOREES19_NS4_17SM90_U32x4_STSM_NENS4_39AutoVectorizingCopyWithAssumedAlignmentILi128EEEEEEvvEEEEvNT_6ParamsE,"aw",@nobits
	.sectionflags	@""
	.align	16
	.zero		1024


//--------------------- .nv.shared.reserved.0     --------------------------
	.section	.nv.shared.reserved.0,"aw",@nobits
	.weak		__nv_reservedSMEM_offset_0_alias
	.size		__nv_reservedSMEM_offset_0_alias, 0, 64
	.other		__nv_reservedSMEM_offset_0_alias,@"STO_CUDA_RESERVED_SHARED STV_DEFAULT"
__nv_reservedSMEM_offset_0_alias:
	.zero		0
.nv.shared.reserved.0:
	.zero		64
	.weak		__nv_reservedSMEM_tcgen05_partition
	.type		__nv_reservedSMEM_tcgen05_partition,@object
	.size		__nv_reservedSMEM_tcgen05_partition,(.L_0 - __nv_reservedSMEM_tcgen05_partition)
__nv_reservedSMEM_tcgen05_partition:
	.zero		32
.L_0:


//--------------------- .nv.global                --------------------------
	.section	.nv.global,"aw",@nobits
.nv.global:
	.type		_ZN40_INTERNAL_32d6648b_4_k_cu_86f1f817_131324cute1_E,@object
	.size		_ZN40_INTERNAL_32d6648b_4_k_cu_86f1f817_131324cute1_E,(_ZN40_INTERNAL_32d6648b_4_k_cu_86f1f817_131324cuda3std3__45__cpo6cbeginE - _ZN40_INTERNAL_32d6648b_4_k_cu_86f1f817_131324cute1_E)
_ZN40_INTERNAL_32d6648b_4_k_cu_86f1f817_131324cute1_E:
	.zero		1
	.type		_ZN40_INTERNAL_32d6648b_4_k_cu_86f1f817_131324cuda3std3__45__cpo6cbeginE,@object
	.size		_ZN40_INTERNAL_32d6648b_4_k_cu_86f1f817_131324cuda3std3__45__cpo6cbeginE,(_ZN40_INTERNAL_32d6648b_4_k_cu_86f1f817_131324cuda3std3__48in_placeE - _ZN40_INTERNAL_32d6648b_4_k_cu_86f1f817_131324cuda3std3__45__cpo6cbeginE)
_ZN40_INTERNAL_32d6648b_4_k_cu_86f1f817_131324cuda3std3__45__cpo6cbeginE:
	.zero		1
	.type		_ZN40_INTERNAL_32d6648b_4_k_cu_86f1f817_131324cuda3std3__48in_placeE,@object
	.size		_ZN40_INTERNAL_32d6648b_4_k_cu_86f1f817_131324cuda3std3__48in_placeE,(_ZN40_INTERNAL_32d6648b_4_k_cu_86f1f817_131324cuda3std6ranges3__45__cpo9iter_moveE - _ZN40_INTERNAL_32d6648b_4_k_cu_86f1f817_131324cuda3std3__48in_placeE)
_ZN40_INTERNAL_32d6648b_4_k_cu_86f1f817_131324cuda3std3__48in_placeE:
	.zero		1
	.type		_ZN40_INTERNAL_32d6648b_4_k_cu_86f1f817_131324cuda3std6ranges3__45__cpo9iter_moveE,@object
	.size		_ZN40_INTERNAL_32d6648b_4_k_cu_86f1f817_131324cuda3std6ranges3__45__cpo9iter_moveE,(_ZN40_INTERNAL_32d6648b_4_k_cu_86f1f817_131324cuda3std3__45__cpo5beginE - _ZN40_INTERNAL_32d6648b_4_k_cu_86f1f817_131324cuda3std6ranges3__45__cpo9iter_moveE)
_ZN40_INTERNAL_32d6648b_4_k_cu_86f1f817_131324cuda3std6ranges3__45__cpo9iter_moveE:
	.zero		1
	.type		_ZN40_INTERNAL_32d6648b_4_k_cu_86f1f817_131324cuda3std3__45__cpo5beginE,@object
	.size		_ZN40_INTERNAL_32d6648b_4_k_cu_86f1f817_131324cuda3std3__45__cpo5beginE,(_ZN40_INTERNAL_32d6648b_4_k_cu_86f1f817_131324cuda3std3__442_GLOBAL__N__32d6648b_4_k_cu_86f1f817_131326ignoreE - _ZN40_INTERNAL_32d6648b_4_k_cu_86f1f817_131324cuda3std3__45__cpo5beginE)
_ZN40_INTERNAL_32d6648b_4_k_cu_86f1f817_131324cuda3std3__45__cpo5beginE:
	.zero		1
	.type		_ZN40_INTERNAL_32d6648b_4_k_cu_86f1f817_131324cuda3std3__442_GLOBAL__N__32d6648b_4_k_cu_86f1f817_131326ignoreE,@object
	.size		_ZN40_INTERNAL_32d6648b_4_k_cu_86f1f817_131324cuda3std3__442_GLOBAL__N__32d6648b_4_k_cu_86f1f817_131326ignoreE,(_ZN40_INTERNAL_32d6648b_4_k_cu_86f1f817_131324cute7productE - _ZN40_INTERNAL_32d6648b_4_k_cu_86f1f817_131324cuda3std3__442_GLOBAL__N__32d6648b_4_k_cu_86f1f817_131326ignoreE)
_ZN40_INTERNAL_32d6648b_4_k_cu_86f1f817_131324cuda3std3__442_GLOBAL__N__32d6648b_4_k_cu_86f1f817_131326ignoreE:
	.zero		1
	.type		_ZN40_INTERNAL_32d6648b_4_k_cu_86f1f817_131324cute7productE,@object
	.size		_ZN40_INTERNAL_32d6648b_4_k_cu_86f1f817_131324cute7productE,(_ZN40_INTERNAL_32d6648b_4_k_cu_86f1f817_131324cuda3std3__45__cpo3endE - _ZN40_INTERNAL_32d6648b_4_k_cu_86f1f817_131324cute7productE)
_ZN40_INTERNAL_32d6648b_4_k_cu_86f1f817_131324cute7productE:
	.zero		1
	.type		_ZN40_INTERNAL_32d6648b_4_k_cu_86f1f817_131324cuda3std3__45__cpo3endE,@object
	.size		_ZN40_INTERNAL_32d6648b_4_k_cu_86f1f817_131324cuda3std3__45__cpo3endE,(_ZN40_INTERNAL_32d6648b_4_k_cu_86f1f817_131324cuda3std3__419piecewise_constructE - _ZN40_INTERNAL_32d6648b_4_k_cu_86f1f817_131324cuda3std3__45__cpo3endE)
_ZN40_INTERNAL_32d6648b_4_k_cu_86f1f817_131324cuda3std3__45__cpo3endE:
	.zero		1
	.type		_ZN40_INTERNAL_32d6648b_4_k_cu_86f1f817_131324cuda3std3__419piecewise_constructE,@object
	.size		_ZN40_INTERNAL_32d6648b_4_k_cu_86f1f817_131324cuda3std3__419piecewise_constructE,(_ZN40_INTERNAL_32d6648b_4_k_cu_86f1f817_131324cuda3std3__45__cpo4cendE - _ZN40_INTERNAL_32d6648b_4_k_cu_86f1f817_131324cuda3std3__419piecewise_constructE)
_ZN40_INTERNAL_32d6648b_4_k_cu_86f1f817_131324cuda3std3__419piecewise_constructE:
	.zero		1
	.type		_ZN40_INTERNAL_32d6648b_4_k_cu_86f1f817_131324cuda3std3__45__cpo4cendE,@object
	.size		_ZN40_INTERNAL_32d6648b_4_k_cu_86f1f817_131324cuda3std3__45__cpo4cendE,(_ZN40_INTERNAL_32d6648b_4_k_cu_86f1f817_131324cuda3std6ranges3__45__cpo4swapE - _ZN40_INTERNAL_32d6648b_4_k_cu_86f1f817_131324cuda3std3__45__cpo4cendE)
_ZN40_INTERNAL_32d6648b_4_k_cu_86f1f817_131324cuda3std3__45__cpo4cendE:
	.zero		1
	.type		_ZN40_INTERNAL_32d6648b_4_k_cu_86f1f817_131324cuda3std6ranges3__45__cpo4swapE,@object
	.size		_ZN40_INTERNAL_32d6648b_4_k_cu_86f1f817_131324cuda3std6ranges3__45__cpo4swapE,(.L_10 - _ZN40_INTERNAL_32d6648b_4_k_cu_86f1f817_131324cuda3std6ranges3__45__cpo4swapE)
_ZN40_INTERNAL_32d6648b_4_k_cu_86f1f817_131324cuda3std6ranges3__45__cpo4swapE:
	.zero		1
.L_10:


//--------------------- .nv.constant0._ZN7cutlass13device_kernelINS_4gemm6kernel13GemmUniversalIN4cute5tupleIJiiiiEEENS1_10collective13CollectiveMmaINS1_35MainloopSm100TmaUmmaWarpSpecializedILi9ELi2ELi4ENS5_IJNS4_1CILi1EEESB_SB_EEEEENS5_IJNSA_ILi64EEENSA_ILi224EEENSA_ILi32EEEEEENS_10bfloat16_tENS5_IJlSB_lEEESI_SJ_NS4_8TiledMMAINS4_8MMA_AtomIJNS4_20SM100_MMA_F16BF16_SSISI_SI_fLi64ELi224ELNS4_4UMMA5MajorE0ELSO_0ELNSN_7ScaleInE0ELSP_0EEEEEENS4_6LayoutISC_NS5_IJNSA_ILi0EEEST_ST_EEEEENS5_IJNS4_10UnderscoreESW_SW_EEEEENS4_13SM90_TMA_LOADENS4_14ComposedLayoutINS4_7SwizzleILi2ELi4ELi3EEENS4_18smem_ptr_flag_bitsILi16EEENSS_INS5_IJNSA_ILi8EEESG_EEENS5_IJSG_SB_EEEEEEEvNS4_8identityESZ_S19_vS1A_EENS_8epilogue10collective18CollectiveEpilogueINS1C_23Sm100TmaWarpSpecializedILi2ELi1ELi112ELb1ELb0EEEJSH_NS5_IJNSS_ISE_SB_EENSS_ISF_SB_EEEEESI_SJ_SI_SJ_NS1C_6fusion15FusionCallbacksIS1G_NS1K_17LinearCombinationISI_fSI_fLNS_15FloatRoundStyleE2EEESH_S1J_JEEENS4_5SM1004TMEM4LOAD26SM100_TMEM_LOAD_16dp256b4xESZ_S19_NS4_17SM75_U32x4_LDSM_NENS4_14SM90_TMA_STOREES19_NS4_17SM90_U32x4_STSM_NENS4_39AutoVectorizingCopyWithAssumedAlignmentILi128EEEEEEvvEEEEvNT_6ParamsE --------------------------
	.section	.nv.constant0._ZN7cutlass13device_kernelINS_4gemm6kernel13GemmUniversalIN4cute5tupleIJiiiiEEENS1_10collective13CollectiveMmaINS1_35MainloopSm100TmaUmmaWarpSpecializedILi9ELi2ELi4ENS5_IJNS4_1CILi1EEESB_SB_EEEEENS5_IJNSA_ILi64EEENSA_ILi224EEENSA_ILi32EEEEEENS_10bfloat16_tENS5_IJlSB_lEEESI_SJ_NS4_8TiledMMAINS4_8MMA_AtomIJNS4_20SM100_MMA_F16BF16_SSISI_SI_fLi64ELi224ELNS4_4UMMA5MajorE0ELSO_0ELNSN_7ScaleInE0ELSP_0EEEEEENS4_6LayoutISC_NS5_IJNSA_ILi0EEEST_ST_EEEEENS5_IJNS4_10UnderscoreESW_SW_EEEEENS4_13SM90_TMA_LOADENS4_14ComposedLayoutINS4_7SwizzleILi2ELi4ELi3EEENS4_18smem_ptr_flag_bitsILi16EEENSS_INS5_IJNSA_ILi8EEESG_EEENS5_IJSG_SB_EEEEEEEvNS4_8identityESZ_S19_vS1A_EENS_8epilogue10collective18CollectiveEpilogueINS1C_23Sm100TmaWarpSpecializedILi2ELi1ELi112ELb1ELb0EEEJSH_NS5_IJNSS_ISE_SB_EENSS_ISF_SB_EEEEESI_SJ_SI_SJ_NS1C_6fusion15FusionCallbacksIS1G_NS1K_17LinearCombinationISI_fSI_fLNS_15FloatRoundStyleE2EEESH_S1J_JEEENS4_5SM1004TMEM4LOAD26SM100_TMEM_LOAD_16dp256b4xESZ_S19_NS4_17SM75_U32x4_LDSM_NENS4_14SM90_TMA_STOREES19_NS4_17SM90_U32x4_STSM_NENS4_39AutoVectorizingCopyWithAssumedAlignmentILi128EEEEEEvvEEEEvNT_6ParamsE,"a",@progbits
	.sectionflags	@""
	.align	4
.nv.constant0._ZN7cutlass13device_kernelINS_4gemm6kernel13GemmUniversalIN4cute5tupleIJiiiiEEENS1_10collective13CollectiveMmaINS1_35MainloopSm100TmaUmmaWarpSpecializedILi9ELi2ELi4ENS5_IJNS4_1CILi1EEESB_SB_EEEEENS5_IJNSA_ILi64EEENSA_ILi224EEENSA_ILi32EEEEEENS_10bfloat16_tENS5_IJlSB_lEEESI_SJ_NS4_8TiledMMAINS4_8MMA_AtomIJNS4_20SM100_MMA_F16BF16_SSISI_SI_fLi64ELi224ELNS4_4UMMA5MajorE0ELSO_0ELNSN_7ScaleInE0ELSP_0EEEEEENS4_6LayoutISC_NS5_IJNSA_ILi0EEEST_ST_EEEEENS5_IJNS4_10UnderscoreESW_SW_EEEEENS4_13SM90_TMA_LOADENS4_14ComposedLayoutINS4_7SwizzleILi2ELi4ELi3EEENS4_18smem_ptr_flag_bitsILi16EEENSS_INS5_IJNSA_ILi8EEESG_EEENS5_IJSG_SB_EEEEEEEvNS4_8identityESZ_S19_vS1A_EENS_8epilogue10collective18CollectiveEpilogueINS1C_23Sm100TmaWarpSpecializedILi2ELi1ELi112ELb1ELb0EEEJSH_NS5_IJNSS_ISE_SB_EENSS_ISF_SB_EEEEESI_SJ_SI_SJ_NS1C_6fusion15FusionCallbacksIS1G_NS1K_17LinearCombinationISI_fSI_fLNS_15FloatRoundStyleE2EEESH_S1J_JEEENS4_5SM1004TMEM4LOAD26SM100_TMEM_LOAD_16dp256b4xESZ_S19_NS4_17SM75_U32x4_LDSM_NENS4_14SM90_TMA_STOREES19_NS4_17SM90_U32x4_STSM_NENS4_39AutoVectorizingCopyWithAssumedAlignmentILi128EEEEEEvvEEEEvNT_6ParamsE:
	.zero		2944


//--------------------- SYMBOLS --------------------------

	.type		.nv.reservedSmem.offset0,@object
	.size		.nv.reservedSmem.offset0,0x4
	.type		.nv.reservedSmem.cap,@object
	.size		.nv.reservedSmem.cap,0x4
	.type		__assertfail,@function
